//
// Generated by NVIDIA NVVM Compiler
//
// Compiler Build ID: CL-36424714
// Cuda compilation tools, release 13.0, V13.0.88
// Based on NVVM 20.0.0
//

.version 9.0
.target sm_100
.address_size 64

.extern .func  (.param .b32 func_retval0) vprintf
(
	.param .b64 vprintf_param_0,
	.param .b64 vprintf_param_1
)
;
.global .align 1 .b8 $str[84] = {105, 110, 100, 101, 120, 61, 37, 100, 44, 32, 110, 117, 109, 95, 98, 98, 111, 120, 101, 115, 61, 37, 100, 44, 32, 112, 111, 115, 105, 116, 105, 111, 110, 61, 37, 100, 44, 32, 116, 104, 114, 101, 97, 100, 73, 100, 120, 46, 120, 61, 37, 100, 44, 32, 98, 108, 111, 99, 107, 73, 100, 120, 46, 120, 61, 37, 100, 44, 32, 98, 108, 111, 99, 107, 68, 105, 109, 46, 120, 61, 37, 100, 10};

.entry _Z13decode_kernelPfiifS_S_ii(
	.param .u64 .ptr .align 1 _Z13decode_kernelPfiifS_S_ii_param_0,
	.param .u32 _Z13decode_kernelPfiifS_S_ii_param_1,
	.param .u32 _Z13decode_kernelPfiifS_S_ii_param_2,
	.param .f32 _Z13decode_kernelPfiifS_S_ii_param_3,
	.param .u64 .ptr .align 1 _Z13decode_kernelPfiifS_S_ii_param_4,
	.param .u64 .ptr .align 1 _Z13decode_kernelPfiifS_S_ii_param_5,
	.param .u32 _Z13decode_kernelPfiifS_S_ii_param_6,
	.param .u32 _Z13decode_kernelPfiifS_S_ii_param_7
)
{
	.local .align 8 .b8 	__local_depot0[24];
	.reg .b64 	%SP;
	.reg .b64 	%SPL;
	.reg .pred 	%p<43>;
	.reg .b32 	%r<123>;
	.reg .b32 	%f<101>;
	.reg .b64 	%rd<30>;

	mov.u64 	%SPL, __local_depot0;
	cvta.local.u64 	%SP, %SPL;
	ld.param.u64 	%rd14, [_Z13decode_kernelPfiifS_S_ii_param_0];
	ld.param.u32 	%r36, [_Z13decode_kernelPfiifS_S_ii_param_1];
	ld.param.u32 	%r37, [_Z13decode_kernelPfiifS_S_ii_param_2];
	ld.param.f32 	%f20, [_Z13decode_kernelPfiifS_S_ii_param_3];
	ld.param.u64 	%rd15, [_Z13decode_kernelPfiifS_S_ii_param_5];
	ld.param.u32 	%r38, [_Z13decode_kernelPfiifS_S_ii_param_6];
	ld.param.u32 	%r39, [_Z13decode_kernelPfiifS_S_ii_param_7];
	cvta.to.global.u64 	%rd1, %rd15;
	mov.u32 	%r1, %ntid.x;
	mov.u32 	%r2, %ctaid.x;
	mov.u32 	%r3, %tid.x;
	mad.lo.s32 	%r40, %r1, %r2, %r3;
	mov.u32 	%r122, %r40;
	mov.u32 	%r41, %r122;
	setp.ge.s32 	%p1, %r41, %r36;
	@%p1 bra 	$L__BB0_20;
	cvta.to.global.u64 	%rd17, %rd14;
	add.s32 	%r42, %r37, 5;
	mov.u32 	%r43, %r122;
	mul.lo.s32 	%r44, %r43, %r42;
	mul.wide.s32 	%rd18, %r44, 4;
	add.s64 	%rd3, %rd17, %rd18;
	ld.global.f32 	%f1, [%rd3+16];
	setp.lt.f32 	%p2, %f1, %f20;
	@%p2 bra 	$L__BB0_20;
	ld.global.f32 	%f98, [%rd3+20];
	setp.lt.s32 	%p3, %r37, 2;
	mov.f32 	%f100, 0f00000000;
	@%p3 bra 	$L__BB0_17;
	add.s64 	%rd27, %rd3, 24;
	add.s32 	%r4, %r37, -1;
	add.s32 	%r48, %r37, -2;
	and.b32  	%r5, %r4, 15;
	setp.lt.u32 	%p4, %r48, 15;
	mov.b32 	%r121, 0;
	mov.b32 	%r113, 1;
	@%p4 bra 	$L__BB0_7;
	and.b32  	%r6, %r4, -16;
	mov.b32 	%r107, 0;
	mov.u32 	%r121, %r107;
$L__BB0_5:
	.pragma "nounroll";
	add.s32 	%r50, %r107, 1;
	ld.global.f32 	%f23, [%rd27];
	setp.gt.f32 	%p5, %f23, %f98;
	selp.f32 	%f24, %f23, %f98, %p5;
	selp.b32 	%r51, %r50, %r121, %p5;
	ld.global.f32 	%f25, [%rd27+4];
	setp.gt.f32 	%p6, %f25, %f24;
	selp.f32 	%f26, %f25, %f24, %p6;
	add.s32 	%r52, %r107, 2;
	selp.b32 	%r53, %r52, %r51, %p6;
	ld.global.f32 	%f27, [%rd27+8];
	setp.gt.f32 	%p7, %f27, %f26;
	selp.f32 	%f28, %f27, %f26, %p7;
	add.s32 	%r54, %r107, 3;
	selp.b32 	%r55, %r54, %r53, %p7;
	ld.global.f32 	%f29, [%rd27+12];
	setp.gt.f32 	%p8, %f29, %f28;
	selp.f32 	%f30, %f29, %f28, %p8;
	add.s32 	%r56, %r107, 4;
	selp.b32 	%r57, %r56, %r55, %p8;
	ld.global.f32 	%f31, [%rd27+16];
	setp.gt.f32 	%p9, %f31, %f30;
	selp.f32 	%f32, %f31, %f30, %p9;
	add.s32 	%r58, %r107, 5;
	selp.b32 	%r59, %r58, %r57, %p9;
	ld.global.f32 	%f33, [%rd27+20];
	setp.gt.f32 	%p10, %f33, %f32;
	selp.f32 	%f34, %f33, %f32, %p10;
	add.s32 	%r60, %r107, 6;
	selp.b32 	%r61, %r60, %r59, %p10;
	ld.global.f32 	%f35, [%rd27+24];
	setp.gt.f32 	%p11, %f35, %f34;
	selp.f32 	%f36, %f35, %f34, %p11;
	add.s32 	%r62, %r107, 7;
	selp.b32 	%r63, %r62, %r61, %p11;
	ld.global.f32 	%f37, [%rd27+28];
	setp.gt.f32 	%p12, %f37, %f36;
	selp.f32 	%f38, %f37, %f36, %p12;
	add.s32 	%r64, %r107, 8;
	selp.b32 	%r65, %r64, %r63, %p12;
	ld.global.f32 	%f39, [%rd27+32];
	setp.gt.f32 	%p13, %f39, %f38;
	selp.f32 	%f40, %f39, %f38, %p13;
	add.s32 	%r66, %r107, 9;
	selp.b32 	%r67, %r66, %r65, %p13;
	ld.global.f32 	%f41, [%rd27+36];
	setp.gt.f32 	%p14, %f41, %f40;
	selp.f32 	%f42, %f41, %f40, %p14;
	add.s32 	%r68, %r107, 10;
	selp.b32 	%r69, %r68, %r67, %p14;
	ld.global.f32 	%f43, [%rd27+40];
	setp.gt.f32 	%p15, %f43, %f42;
	selp.f32 	%f44, %f43, %f42, %p15;
	add.s32 	%r70, %r107, 11;
	selp.b32 	%r71, %r70, %r69, %p15;
	ld.global.f32 	%f45, [%rd27+44];
	setp.gt.f32 	%p16, %f45, %f44;
	selp.f32 	%f46, %f45, %f44, %p16;
	add.s32 	%r72, %r107, 12;
	selp.b32 	%r73, %r72, %r71, %p16;
	ld.global.f32 	%f47, [%rd27+48];
	setp.gt.f32 	%p17, %f47, %f46;
	selp.f32 	%f48, %f47, %f46, %p17;
	add.s32 	%r74, %r107, 13;
	selp.b32 	%r75, %r74, %r73, %p17;
	ld.global.f32 	%f49, [%rd27+52];
	setp.gt.f32 	%p18, %f49, %f48;
	selp.f32 	%f50, %f49, %f48, %p18;
	add.s32 	%r76, %r107, 14;
	selp.b32 	%r77, %r76, %r75, %p18;
	ld.global.f32 	%f51, [%rd27+56];
	setp.gt.f32 	%p19, %f51, %f50;
	selp.f32 	%f52, %f51, %f50, %p19;
	add.s32 	%r78, %r107, 15;
	selp.b32 	%r79, %r78, %r77, %p19;
	ld.global.f32 	%f53, [%rd27+60];
	setp.gt.f32 	%p20, %f53, %f52;
	selp.f32 	%f98, %f53, %f52, %p20;
	add.s32 	%r107, %r107, 16;
	selp.b32 	%r121, %r107, %r79, %p20;
	add.s64 	%rd27, %rd27, 64;
	setp.ne.s32 	%p21, %r107, %r6;
	@%p21 bra 	$L__BB0_5;
	add.s32 	%r113, %r107, 1;
$L__BB0_7:
	setp.eq.s32 	%p22, %r5, 0;
	@%p22 bra 	$L__BB0_16;
	and.b32  	%r15, %r4, 7;
	setp.lt.u32 	%p23, %r5, 8;
	@%p23 bra 	$L__BB0_10;
	ld.global.f32 	%f55, [%rd27];
	setp.gt.f32 	%p24, %f55, %f98;
	selp.f32 	%f56, %f55, %f98, %p24;
	selp.b32 	%r81, %r113, %r121, %p24;
	ld.global.f32 	%f57, [%rd27+4];
	setp.gt.f32 	%p25, %f57, %f56;
	add.s32 	%r82, %r113, 1;
	selp.f32 	%f58, %f57, %f56, %p25;
	selp.b32 	%r83, %r82, %r81, %p25;
	ld.global.f32 	%f59, [%rd27+8];
	setp.gt.f32 	%p26, %f59, %f58;
	add.s32 	%r84, %r113, 2;
	selp.f32 	%f60, %f59, %f58, %p26;
	selp.b32 	%r85, %r84, %r83, %p26;
	ld.global.f32 	%f61, [%rd27+12];
	setp.gt.f32 	%p27, %f61, %f60;
	add.s32 	%r86, %r113, 3;
	selp.f32 	%f62, %f61, %f60, %p27;
	selp.b32 	%r87, %r86, %r85, %p27;
	ld.global.f32 	%f63, [%rd27+16];
	setp.gt.f32 	%p28, %f63, %f62;
	add.s32 	%r88, %r113, 4;
	selp.f32 	%f64, %f63, %f62, %p28;
	selp.b32 	%r89, %r88, %r87, %p28;
	ld.global.f32 	%f65, [%rd27+20];
	setp.gt.f32 	%p29, %f65, %f64;
	add.s32 	%r90, %r113, 5;
	selp.f32 	%f66, %f65, %f64, %p29;
	selp.b32 	%r91, %r90, %r89, %p29;
	ld.global.f32 	%f67, [%rd27+24];
	setp.gt.f32 	%p30, %f67, %f66;
	add.s32 	%r92, %r113, 6;
	selp.f32 	%f68, %f67, %f66, %p30;
	selp.b32 	%r93, %r92, %r91, %p30;
	ld.global.f32 	%f69, [%rd27+28];
	setp.gt.f32 	%p31, %f69, %f68;
	add.s32 	%r94, %r113, 7;
	selp.f32 	%f98, %f69, %f68, %p31;
	selp.b32 	%r121, %r94, %r93, %p31;
	add.s64 	%rd27, %rd27, 32;
	add.s32 	%r113, %r113, 8;
$L__BB0_10:
	setp.eq.s32 	%p32, %r15, 0;
	@%p32 bra 	$L__BB0_16;
	and.b32  	%r21, %r4, 3;
	setp.lt.u32 	%p33, %r15, 4;
	@%p33 bra 	$L__BB0_13;
	ld.global.f32 	%f71, [%rd27];
	setp.gt.f32 	%p34, %f71, %f98;
	selp.f32 	%f72, %f71, %f98, %p34;
	selp.b32 	%r96, %r113, %r121, %p34;
	ld.global.f32 	%f73, [%rd27+4];
	setp.gt.f32 	%p35, %f73, %f72;
	add.s32 	%r97, %r113, 1;
	selp.f32 	%f74, %f73, %f72, %p35;
	selp.b32 	%r98, %r97, %r96, %p35;
	ld.global.f32 	%f75, [%rd27+8];
	setp.gt.f32 	%p36, %f75, %f74;
	add.s32 	%r99, %r113, 2;
	selp.f32 	%f76, %f75, %f74, %p36;
	selp.b32 	%r100, %r99, %r98, %p36;
	ld.global.f32 	%f77, [%rd27+12];
	setp.gt.f32 	%p37, %f77, %f76;
	add.s32 	%r101, %r113, 3;
	selp.f32 	%f98, %f77, %f76, %p37;
	selp.b32 	%r121, %r101, %r100, %p37;
	add.s64 	%rd27, %rd27, 16;
	add.s32 	%r113, %r113, 4;
$L__BB0_13:
	setp.eq.s32 	%p38, %r21, 0;
	@%p38 bra 	$L__BB0_16;
	neg.s32 	%r118, %r21;
$L__BB0_15:
	.pragma "nounroll";
	ld.global.f32 	%f78, [%rd27];
	setp.gt.f32 	%p39, %f78, %f98;
	selp.f32 	%f98, %f78, %f98, %p39;
	selp.b32 	%r121, %r113, %r121, %p39;
	add.s32 	%r113, %r113, 1;
	add.s64 	%rd27, %rd27, 4;
	add.s32 	%r118, %r118, 1;
	setp.ne.s32 	%p40, %r118, 0;
	@%p40 bra 	$L__BB0_15;
$L__BB0_16:
	cvt.rn.f32.u32 	%f100, %r121;
$L__BB0_17:
	mul.f32 	%f19, %f1, %f98;
	setp.lt.f32 	%p41, %f19, %f20;
	@%p41 bra 	$L__BB0_20;
	atom.global.add.f32 	%f79, [%rd1], 0f3F800000;
	cvt.rzi.s32.f32 	%r35, %f79;
	setp.ge.s32 	%p42, %r35, %r38;
	@%p42 bra 	$L__BB0_20;
	add.u64 	%rd19, %SP, 0;
	add.u64 	%rd20, %SPL, 0;
	ld.global.f32 	%f80, [%rd3];
	ld.global.f32 	%f81, [%rd3+4];
	ld.global.f32 	%f82, [%rd3+8];
	ld.global.f32 	%f83, [%rd3+12];
	mul.f32 	%f84, %f82, 0f3F000000;
	sub.f32 	%f85, %f80, %f84;
	mul.f32 	%f86, %f83, 0f3F000000;
	sub.f32 	%f87, %f81, %f86;
	add.f32 	%f88, %f80, %f84;
	add.f32 	%f89, %f81, %f86;
	mul.lo.s32 	%r102, %r35, %r39;
	mul.wide.s32 	%rd21, %r102, 4;
	add.s64 	%rd22, %rd1, %rd21;
	st.global.f32 	[%rd22+4], %f85;
	st.global.f32 	[%rd22+8], %f87;
	st.global.f32 	[%rd22+12], %f88;
	st.global.f32 	[%rd22+16], %f89;
	st.global.f32 	[%rd22+20], %f19;
	st.global.f32 	[%rd22+24], %f100;
	mov.b32 	%r103, 1065353216;
	st.global.u32 	[%rd22+28], %r103;
	mov.u32 	%r104, %r122;
	st.local.v2.u32 	[%rd20], {%r35, %r36};
	st.local.v2.u32 	[%rd20+8], {%r104, %r3};
	st.local.v2.u32 	[%rd20+16], {%r2, %r1};
	mov.u64 	%rd23, $str;
	cvta.global.u64 	%rd24, %rd23;
	{ // callseq 0, 0
	.param .b64 param0;
	st.param.b64 	[param0], %rd24;
	.param .b64 param1;
	st.param.b64 	[param1], %rd19;
	.param .b32 retval0;
	call.uni (retval0), 
	vprintf, 
	(
	param0, 
	param1
	);
	ld.param.b32 	%r105, [retval0];
	} // callseq 0
$L__BB0_20:
	ret;

}
.entry _Z15fast_nms_kernelPfifi(
	.param .u64 .ptr .align 1 _Z15fast_nms_kernelPfifi_param_0,
	.param .u32 _Z15fast_nms_kernelPfifi_param_1,
	.param .f32 _Z15fast_nms_kernelPfifi_param_2,
	.param .u32 _Z15fast_nms_kernelPfifi_param_3
)
{
	.reg .pred 	%p<12>;
	.reg .b32 	%r<16>;
	.reg .b32 	%f<39>;
	.reg .b64 	%rd<7>;

	ld.param.u64 	%rd4, [_Z15fast_nms_kernelPfifi_param_0];
	ld.param.u32 	%r6, [_Z15fast_nms_kernelPfifi_param_1];
	ld.param.f32 	%f14, [_Z15fast_nms_kernelPfifi_param_2];
	ld.param.u32 	%r5, [_Z15fast_nms_kernelPfifi_param_3];
	cvta.to.global.u64 	%rd1, %rd4;
	mov.u32 	%r7, %ntid.x;
	mov.u32 	%r8, %ctaid.x;
	mov.u32 	%r9, %tid.x;
	mad.lo.s32 	%r1, %r7, %r8, %r9;
	ld.global.f32 	%f15, [%rd1];
	cvt.rzi.s32.f32 	%r10, %f15;
	min.s32 	%r2, %r10, %r6;
	setp.ge.s32 	%p1, %r1, %r2;
	@%p1 bra 	$L__BB1_12;
	setp.lt.s32 	%p2, %r2, 1;
	@%p2 bra 	$L__BB1_12;
	mul.lo.s32 	%r12, %r5, %r1;
	mul.wide.s32 	%rd5, %r12, 4;
	add.s64 	%rd2, %rd1, %rd5;
	mov.b32 	%r15, 0;
$L__BB1_3:
	setp.eq.s32 	%p3, %r15, %r1;
	@%p3 bra 	$L__BB1_11;
	mul.lo.s32 	%r13, %r15, %r5;
	mul.wide.s32 	%rd6, %r13, 4;
	add.s64 	%rd3, %rd1, %rd6;
	ld.global.f32 	%f16, [%rd2+24];
	ld.global.f32 	%f17, [%rd3+24];
	setp.neu.f32 	%p4, %f16, %f17;
	@%p4 bra 	$L__BB1_11;
	ld.global.f32 	%f1, [%rd3+20];
	ld.global.f32 	%f2, [%rd2+20];
	setp.ltu.f32 	%p5, %f1, %f2;
	@%p5 bra 	$L__BB1_11;
	setp.eq.f32 	%p6, %f1, %f2;
	setp.lt.s32 	%p7, %r15, %r1;
	and.pred  	%p8, %p7, %p6;
	@%p8 bra 	$L__BB1_11;
	ld.global.f32 	%f3, [%rd2+4];
	ld.global.f32 	%f4, [%rd2+8];
	ld.global.f32 	%f5, [%rd2+12];
	ld.global.f32 	%f6, [%rd2+16];
	ld.global.f32 	%f7, [%rd3+4];
	ld.global.f32 	%f8, [%rd3+8];
	ld.global.f32 	%f9, [%rd3+12];
	ld.global.f32 	%f10, [%rd3+16];
	max.f32 	%f19, %f3, %f7;
	max.f32 	%f20, %f4, %f8;
	min.f32 	%f21, %f5, %f9;
	min.f32 	%f22, %f6, %f10;
	sub.f32 	%f23, %f21, %f19;
	max.f32 	%f24, %f23, 0f00000000;
	sub.f32 	%f25, %f22, %f20;
	max.f32 	%f26, %f25, 0f00000000;
	mul.f32 	%f11, %f24, %f26;
	setp.eq.f32 	%p9, %f11, 0f00000000;
	mov.f32 	%f38, 0f00000000;
	@%p9 bra 	$L__BB1_9;
	sub.f32 	%f27, %f5, %f3;
	max.f32 	%f28, %f27, 0f00000000;
	sub.f32 	%f29, %f6, %f4;
	max.f32 	%f30, %f29, 0f00000000;
	sub.f32 	%f31, %f9, %f7;
	max.f32 	%f32, %f31, 0f00000000;
	sub.f32 	%f33, %f10, %f8;
	max.f32 	%f34, %f33, 0f00000000;
	mul.f32 	%f35, %f32, %f34;
	fma.rn.f32 	%f36, %f28, %f30, %f35;
	sub.f32 	%f37, %f36, %f11;
	div.rn.f32 	%f38, %f11, %f37;
$L__BB1_9:
	setp.leu.f32 	%p10, %f38, %f14;
	@%p10 bra 	$L__BB1_11;
	mov.b32 	%r14, 0;
	st.global.u32 	[%rd2+28], %r14;
	bra.uni 	$L__BB1_12;
$L__BB1_11:
	add.s32 	%r15, %r15, 1;
	setp.ne.s32 	%p11, %r15, %r2;
	@%p11 bra 	$L__BB1_3;
$L__BB1_12:
	ret;

}


// ===== COMPILED SASS (sm_100) =====

	.target	sm_100

	.elftype	@"ET_EXEC"


//--------------------- .note.nv.tkinfo           --------------------------
	.section	.note.nv.tkinfo,"",@"SHT_NOTE"
	.sectionflags	@"SHF_NOTE_NV_TKINFO"
	.tkinfo
        /*0018*/ 	.word	0x00000002
        /*0030*/ 	.string	""
        /*0030*/ 	.string	"ptxas"
        /*0030*/ 	.string	"Cuda compilation tools, release 13.0, V13.0.88"
        /*0030*/ 	.string	"Build cuda_13.0.r13.0/compiler.36424714_0"
        /*0030*/ 	.string	"-arch sm_100 -m 64 "



//--------------------- .note.nv.cuinfo           --------------------------
	.section	.note.nv.cuinfo,"",@"SHT_NOTE"
	.sectionflags	@"SHF_NOTE_NV_CUINFO"
        /*0018*/ 	.short	0x0002
        /*001a*/ 	.short	0x0064
        /*001c*/ 	.short	0x0082
	.zero		2


//--------------------- .nv.info                  --------------------------
	.section	.nv.info,"",@"SHT_CUDA_INFO"
	.align	4


	//----- nvinfo : EIATTR_REGCOUNT
	.align		4
        /*0000*/ 	.byte	0x04, 0x2f
        /*0002*/ 	.short	(.L_2 - .L_1)
	.align		4
.L_1:
        /*0004*/ 	.word	index@(_Z13decode_kernelPfiifS_S_ii)
        /*0008*/ 	.word	0x0000001e


	//----- nvinfo : EIATTR_FRAME_SIZE
	.align		4
.L_2:
        /*000c*/ 	.byte	0x04, 0x11
        /*000e*/ 	.short	(.L_4 - .L_3)
	.align		4
.L_3:
        /*0010*/ 	.word	index@(_Z13decode_kernelPfiifS_S_ii)
        /*0014*/ 	.word	0x00000018


	//----- nvinfo : EIATTR_REGCOUNT
	.align		4
.L_4:
        /*0018*/ 	.byte	0x04, 0x2f
        /*001a*/ 	.short	(.L_6 - .L_5)
	.align		4
.L_5:
        /*001c*/ 	.word	index@(_Z15fast_nms_kernelPfifi)
        /*0020*/ 	.word	0x0000001a


	//----- nvinfo : EIATTR_FRAME_SIZE
	.align		4
.L_6:
        /*0024*/ 	.byte	0x04, 0x11
        /*0026*/ 	.short	(.L_8 - .L_7)
	.align		4
.L_7:
        /*0028*/ 	.word	index@($__internal_0_$__cuda_sm3x_div_rn_noftz_f32_slowpath)
        /*002c*/ 	.word	0x00000000


	//----- nvinfo : EIATTR_FRAME_SIZE
	.align		4
.L_8:
        /*0030*/ 	.byte	0x04, 0x11
        /*0032*/ 	.short	(.L_10 - .L_9)
	.align		4
.L_9:
        /*0034*/ 	.word	index@(_Z15fast_nms_kernelPfifi)
        /*0038*/ 	.word	0x00000000


	//----- nvinfo : EIATTR_MIN_STACK_SIZE
	.align		4
.L_10:
        /*003c*/ 	.byte	0x04, 0x12
        /*003e*/ 	.short	(.L_12 - .L_11)
	.align		4
.L_11:
        /*0040*/ 	.word	index@(_Z15fast_nms_kernelPfifi)
        /*0044*/ 	.word	0x00000000


	//----- nvinfo : EIATTR_MIN_STACK_SIZE
	.align		4
.L_12:
        /*0048*/ 	.byte	0x04, 0x12
        /*004a*/ 	.short	(.L_14 - .L_13)
	.align		4
.L_13:
        /*004c*/ 	.word	index@(_Z13decode_kernelPfiifS_S_ii)
        /*0050*/ 	.word	0x00000018
.L_14:


//--------------------- .nv.compat                --------------------------
	.section	.nv.compat,"",@"SHT_CUDA_COMPAT_INFO"
	.align	4
        /*0000*/ 	.byte	0x02, 0x09, 0x00, 0x00, 0x02, 0x02, 0x01, 0x00, 0x02, 0x05, 0x05, 0x00, 0x03, 0x07, 0x01, 0x01
        /*0010*/ 	.byte	0x02, 0x03, 0x00, 0x00, 0x02, 0x06, 0x01, 0x00, 0x04, 0x0b, 0x08, 0x00, 0x01, 0x00, 0x00, 0x00
        /*0020*/ 	.byte	0x00, 0x00, 0x00, 0x00


//--------------------- .nv.info._Z15fast_nms_kernelPfifi --------------------------
	.section	.nv.info._Z15fast_nms_kernelPfifi,"",@"SHT_CUDA_INFO"
	.sectionflags	@""
	.align	4


	//----- nvinfo : EIATTR_CUDA_API_VERSION
	.align		4
        /*0000*/ 	.byte	0x04, 0x37
        /*0002*/ 	.short	(.L_16 - .L_15)
.L_15:
        /*0004*/ 	.word	0x00000082


	//----- nvinfo : EIATTR_KPARAM_INFO
	.align		4
.L_16:
        /*0008*/ 	.byte	0x04, 0x17
        /*000a*/ 	.short	(.L_18 - .L_17)
.L_17:
        /*000c*/ 	.word	0x00000000
        /*0010*/ 	.short	0x0003
        /*0012*/ 	.short	0x0010
        /*0014*/ 	.byte	0x00, 0xf0, 0x11, 0x00


	//----- nvinfo : EIATTR_KPARAM_INFO
	.align		4
.L_18:
        /*0018*/ 	.byte	0x04, 0x17
        /*001a*/ 	.short	(.L_20 - .L_19)
.L_19:
        /*001c*/ 	.word	0x00000000
        /*0020*/ 	.short	0x0002
        /*0022*/ 	.short	0x000c
        /*0024*/ 	.byte	0x00, 0xf0, 0x11, 0x00


	//----- nvinfo : EIATTR_KPARAM_INFO
	.align		4
.L_20:
        /*0028*/ 	.byte	0x04, 0x17
        /*002a*/ 	.short	(.L_22 - .L_21)
.L_21:
        /*002c*/ 	.word	0x00000000
        /*0030*/ 	.short	0x0001
        /*0032*/ 	.short	0x0008
        /*0034*/ 	.byte	0x00, 0xf0, 0x11, 0x00


	//----- nvinfo : EIATTR_KPARAM_INFO
	.align		4
.L_22:
        /*0038*/ 	.byte	0x04, 0x17
        /*003a*/ 	.short	(.L_24 - .L_23)
.L_23:
        /*003c*/ 	.word	0x00000000
        /*0040*/ 	.short	0x0000
        /*0042*/ 	.short	0x0000
        /*0044*/ 	.byte	0x00, 0xf5, 0x21, 0x00


	//----- nvinfo : EIATTR_SPARSE_MMA_MASK
	.align		4
.L_24:
        /*0048*/ 	.byte	0x03, 0x50
        /*004a*/ 	.short	0x0000


	//----- nvinfo : EIATTR_MAXREG_COUNT
	.align		4
        /*004c*/ 	.byte	0x03, 0x1b
        /*004e*/ 	.short	0x00ff


	//----- nvinfo : EIATTR_MERCURY_ISA_VERSION
	.align		4
        /*0050*/ 	.byte	0x03, 0x5f
        /*0052*/ 	.short	0x0101


	//----- nvinfo : EIATTR_VRC_CTA_INIT_COUNT
	.align		4
        /*0054*/ 	.byte	0x02, 0x4a
	.zero		1
	.zero		1


	//----- nvinfo : EIATTR_EXIT_INSTR_OFFSETS
	.align		4
        /*0058*/ 	.byte	0x04, 0x1c
        /*005a*/ 	.short	(.L_26 - .L_25)


	//   ....[0]....
.L_25:
        /*005c*/ 	.word	0x000000c0


	//   ....[1]....
        /*0060*/ 	.word	0x000000e0


	//   ....[2]....
        /*0064*/ 	.word	0x000005a0


	//   ....[3]....
        /*0068*/ 	.word	0x000005c0


	//----- nvinfo : EIATTR_CRS_STACK_SIZE
	.align		4
.L_26:
        /*006c*/ 	.byte	0x04, 0x1e
        /*006e*/ 	.short	(.L_28 - .L_27)
.L_27:
        /*0070*/ 	.word	0x00000000


	//----- nvinfo : EIATTR_CBANK_PARAM_SIZE
	.align		4
.L_28:
        /*0074*/ 	.byte	0x03, 0x19
        /*0076*/ 	.short	0x0014


	//----- nvinfo : EIATTR_PARAM_CBANK
	.align		4
        /*0078*/ 	.byte	0x04, 0x0a
        /*007a*/ 	.short	(.L_30 - .L_29)
	.align		4
.L_29:
        /*007c*/ 	.word	index@(.nv.constant0._Z15fast_nms_kernelPfifi)
        /*0080*/ 	.short	0x0380
        /*0082*/ 	.short	0x0014


	//----- nvinfo : EIATTR_SW_WAR
	.align		4
.L_30:
        /*0084*/ 	.byte	0x04, 0x36
        /*0086*/ 	.short	(.L_32 - .L_31)
.L_31:
        /*0088*/ 	.word	0x00000008
.L_32:


//--------------------- .nv.info._Z13decode_kernelPfiifS_S_ii --------------------------
	.section	.nv.info._Z13decode_kernelPfiifS_S_ii,"",@"SHT_CUDA_INFO"
	.sectionflags	@""
	.align	4


	//----- nvinfo : EIATTR_CUDA_API_VERSION
	.align		4
        /*0000*/ 	.byte	0x04, 0x37
        /*0002*/ 	.short	(.L_34 - .L_33)
.L_33:
        /*0004*/ 	.word	0x00000082


	//----- nvinfo : EIATTR_KPARAM_INFO
	.align		4
.L_34:
        /*0008*/ 	.byte	0x04, 0x17
        /*000a*/ 	.short	(.L_36 - .L_35)
.L_35:
        /*000c*/ 	.word	0x00000000
        /*0010*/ 	.short	0x0007
        /*0012*/ 	.short	0x002c
        /*0014*/ 	.byte	0x00, 0xf0, 0x11, 0x00


	//----- nvinfo : EIATTR_KPARAM_INFO
	.align		4
.L_36:
        /*0018*/ 	.byte	0x04, 0x17
        /*001a*/ 	.short	(.L_38 - .L_37)
.L_37:
        /*001c*/ 	.word	0x00000000
        /*0020*/ 	.short	0x0006
        /*0022*/ 	.short	0x0028
        /*0024*/ 	.byte	0x00, 0xf0, 0x11, 0x00


	//----- nvinfo : EIATTR_KPARAM_INFO
	.align		4
.L_38:
        /*0028*/ 	.byte	0x04, 0x17
        /*002a*/ 	.short	(.L_40 - .L_39)
.L_39:
        /*002c*/ 	.word	0x00000000
        /*0030*/ 	.short	0x0005
        /*0032*/ 	.short	0x0020
        /*0034*/ 	.byte	0x00, 0xf5, 0x21, 0x00


	//----- nvinfo : EIATTR_KPARAM_INFO
	.align		4
.L_40:
        /*0038*/ 	.byte	0x04, 0x17
        /*003a*/ 	.short	(.L_42 - .L_41)
.L_41:
        /*003c*/ 	.word	0x00000000
        /*0040*/ 	.short	0x0004
        /*0042*/ 	.short	0x0018
        /*0044*/ 	.byte	0x00, 0xf5, 0x21, 0x00


	//----- nvinfo : EIATTR_KPARAM_INFO
	.align		4
.L_42:
        /*0048*/ 	.byte	0x04, 0x17
        /*004a*/ 	.short	(.L_44 - .L_43)
.L_43:
        /*004c*/ 	.word	0x00000000
        /*0050*/ 	.short	0x0003
        /*0052*/ 	.short	0x0010
        /*0054*/ 	.byte	0x00, 0xf0, 0x11, 0x00


	//----- nvinfo : EIATTR_KPARAM_INFO
	.align		4
.L_44:
        /*0058*/ 	.byte	0x04, 0x17
        /*005a*/ 	.short	(.L_46 - .L_45)
.L_45:
        /*005c*/ 	.word	0x00000000
        /*0060*/ 	.short	0x0002
        /*0062*/ 	.short	0x000c
        /*0064*/ 	.byte	0x00, 0xf0, 0x11, 0x00


	//----- nvinfo : EIATTR_KPARAM_INFO
	.align		4
.L_46:
        /*0068*/ 	.byte	0x04, 0x17
        /*006a*/ 	.short	(.L_48 - .L_47)
.L_47:
        /*006c*/ 	.word	0x00000000
        /*0070*/ 	.short	0x0001
        /*0072*/ 	.short	0x0008
        /*0074*/ 	.byte	0x00, 0xf0, 0x11, 0x00


	//----- nvinfo : EIATTR_KPARAM_INFO
	.align		4
.L_48:
        /*0078*/ 	.byte	0x04, 0x17
        /*007a*/ 	.short	(.L_50 - .L_49)
.L_49:
        /*007c*/ 	.word	0x00000000
        /*0080*/ 	.short	0x0000
        /*0082*/ 	.short	0x0000
        /*0084*/ 	.byte	0x00, 0xf5, 0x21, 0x00


	//----- nvinfo : EIATTR_SPARSE_MMA_MASK
	.align		4
.L_50:
        /*0088*/ 	.byte	0x03, 0x50
        /*008a*/ 	.short	0x0000


	//----- nvinfo : EIATTR_MAXREG_COUNT
	.align		4
        /*008c*/ 	.byte	0x03, 0x1b
        /*008e*/ 	.short	0x00ff


	//----- nvinfo : EIATTR_EXTERNS
	.align		4
        /*0090*/ 	.byte	0x04, 0x0f
        /*0092*/ 	.short	(.L_52 - .L_51)


	//   ....[0]....
	.align		4
.L_51:
        /*0094*/ 	.word	index@(vprintf)


	//----- nvinfo : EIATTR_MERCURY_ISA_VERSION
	.align		4
.L_52:
        /*0098*/ 	.byte	0x03, 0x5f
        /*009a*/ 	.short	0x0101


	//----- nvinfo : EIATTR_VRC_CTA_INIT_COUNT
	.align		4
        /*009c*/ 	.byte	0x02, 0x4a
	.zero		1
	.zero		1


	//----- nvinfo : EIATTR_SYSCALL_OFFSETS
	.align		4
        /*00a0*/ 	.byte	0x04, 0x46
        /*00a2*/ 	.short	(.L_54 - .L_53)


	//   ....[0]....
.L_53:
        /*00a4*/ 	.word	0x00000e10


	//----- nvinfo : EIATTR_EXIT_INSTR_OFFSETS
	.align		4
.L_54:
        /*00a8*/ 	.byte	0x04, 0x1c
        /*00aa*/ 	.short	(.L_56 - .L_55)


	//   ....[0]....
.L_55:
        /*00ac*/ 	.word	0x000000c0


	//   ....[1]....
        /*00b0*/ 	.word	0x00000160


	//   ....[2]....
        /*00b4*/ 	.word	0x00000bd0


	//   ....[3]....
        /*00b8*/ 	.word	0x00000c40


	//   ....[4]....
        /*00bc*/ 	.word	0x00000e20


	//----- nvinfo : EIATTR_CRS_STACK_SIZE
	.align		4
.L_56:
        /*00c0*/ 	.byte	0x04, 0x1e
        /*00c2*/ 	.short	(.L_58 - .L_57)
.L_57:
        /*00c4*/ 	.word	0x00000000


	//----- nvinfo : EIATTR_CBANK_PARAM_SIZE
	.align		4
.L_58:
        /*00c8*/ 	.byte	0x03, 0x19
        /*00ca*/ 	.short	0x0030


	//----- nvinfo : EIATTR_PARAM_CBANK
	.align		4
        /*00cc*/ 	.byte	0x04, 0x0a
        /*00ce*/ 	.short	(.L_60 - .L_59)
	.align		4
.L_59:
        /*00d0*/ 	.word	index@(.nv.constant0._Z13decode_kernelPfiifS_S_ii)
        /*00d4*/ 	.short	0x0380
        /*00d6*/ 	.short	0x0030


	//----- nvinfo : EIATTR_SW_WAR
	.align		4
.L_60:
        /*00d8*/ 	.byte	0x04, 0x36
        /*00da*/ 	.short	(.L_62 - .L_61)
.L_61:
        /*00dc*/ 	.word	0x00000008
.L_62:


//--------------------- .nv.callgraph             --------------------------
	.section	.nv.callgraph,"",@"SHT_CUDA_CALLGRAPH"
	.align	4
	.sectionentsize	8
	.align		4
        /*0000*/ 	.word	0x00000000
	.align		4
        /*0004*/ 	.word	0xffffffff
	.align		4
        /*0008*/ 	.word	index@(_Z13decode_kernelPfiifS_S_ii)
	.align		4
        /*000c*/ 	.word	index@(vprintf)
	.align		4
        /*0010*/ 	.word	0x00000000
	.align		4
        /*0014*/ 	.word	0xfffffffe
	.align		4
        /*0018*/ 	.word	0x00000000
	.align		4
        /*001c*/ 	.word	0xfffffffd
	.align		4
        /*0020*/ 	.word	0x00000000
	.align		4
        /*0024*/ 	.word	0xfffffffc


//--------------------- .nv.constant4             --------------------------
	.section	.nv.constant4,"a",@progbits
	.align	8
	.align		8
.nv.constant4:
        /*0000*/ 	.dword	$str
	.align		8
        /*0008*/ 	.dword	vprintf


//--------------------- .text._Z15fast_nms_kernelPfifi --------------------------
	.section	.text._Z15fast_nms_kernelPfifi,"ax",@progbits
	.align	128
.text._Z15fast_nms_kernelPfifi:
        .type           _Z15fast_nms_kernelPfifi,@function
        .size           _Z15fast_nms_kernelPfifi,(.L_x_28 - _Z15fast_nms_kernelPfifi)
        .other          _Z15fast_nms_kernelPfifi,@"STO_CUDA_ENTRY STV_DEFAULT"
_Z15fast_nms_kernelPfifi:
[----:B------:R-:W-:Y:S08]  /*0000*/  LDC R1, c[0x0][0x37c] ;  /* 0x0000df00ff017b82 */ /* 0x000ff00000000800 */
[----:B------:R-:W0:Y:S01]  /*0010*/  LDC.64 R4, c[0x0][0x380] ;  /* 0x0000e000ff047b82 */ /* 0x000e220000000a00 */
[----:B------:R-:W0:Y:S01]  /*0020*/  LDCU.64 UR4, c[0x0][0x358] ;  /* 0x00006b00ff0477ac */ /* 0x000e220008000a00 */
[----:B------:R-:W1:Y:S01]  /*0030*/  S2R R2, SR_CTAID.X ;  /* 0x0000000000027919 */ /* 0x000e620000002500 */
[----:B------:R-:W1:Y:S01]  /*0040*/  S2R R3, SR_TID.X ;  /* 0x0000000000037919 */ /* 0x000e620000002100 */
[----:B------:R-:W1:Y:S01]  /*0050*/  LDCU UR6, c[0x0][0x360] ;  /* 0x00006c00ff0677ac */ /* 0x000e620008000800 */
[----:B------:R-:W2:Y:S01]  /*0060*/  LDCU UR7, c[0x0][0x388] ;  /* 0x00007100ff0777ac */ /* 0x000ea20008000800 */
[----:B0-----:R-:W3:Y:S01]  /*0070*/  LDG.E R4, desc[UR4][R4.64] ;  /* 0x0000000404047981 */ /* 0x001ee2000c1e1900 */
[----:B-1----:R-:W-:Y:S01]  /*0080*/  IMAD R2, R2, UR6, R3 ;  /* 0x0000000602027c24 */ /* 0x002fe2000f8e0203 */
[----:B---3--:R-:W2:Y:S02]  /*0090*/  F2I.TRUNC.NTZ R9, R4 ;  /* 0x0000000400097305 */ /* 0x008ea4000020f100 */
[----:B--2---:R-:W-:-:S04]  /*00a0*/  VIMNMX R9, PT, PT, R9, UR7, PT ;  /* 0x0000000709097c48 */ /* 0x004fc8000bfe0100 */
[----:B------:R-:W-:-:S13]  /*00b0*/  ISETP.GE.AND P0, PT, R2, R9, PT ;  /* 0x000000090200720c */ /* 0x000fda0003f06270 */
[----:B------:R-:W-:Y:S05]  /*00c0*/  @P0 EXIT ;  /* 0x000000000000094d */ /* 0x000fea0003800000 */
[----:B------:R-:W-:-:S13]  /*00d0*/  ISETP.GE.AND P0, PT, R9, 0x1, PT ;  /* 0x000000010900780c */ /* 0x000fda0003f06270 */
[----:B------:R-:W-:Y:S05]  /*00e0*/  @!P0 EXIT ;  /* 0x000000000000894d */ /* 0x000fea0003800000 */
[----:B------:R-:W0:Y:S01]  /*00f0*/  LDC.64 R6, c[0x0][0x380] ;  /* 0x0000e000ff067b82 */ /* 0x000e220000000a00 */
[----:B------:R-:W1:Y:S01]  /*0100*/  LDCU UR6, c[0x0][0x390] ;  /* 0x00007200ff0677ac */ /* 0x000e620008000800 */
[----:B------:R-:W-:Y:S01]  /*0110*/  IMAD.MOV.U32 R11, RZ, RZ, RZ ;  /* 0x000000ffff0b7224 */ /* 0x000fe200078e00ff */
[----:B------:R-:W2:Y:S05]  /*0120*/  LDCU UR8, c[0x0][0x390] ;  /* 0x00007200ff0877ac */ /* 0x000eaa0008000800 */
[----:B------:R-:W3:Y:S01]  /*0130*/  LDC.64 R4, c[0x0][0x380] ;  /* 0x0000e000ff047b82 */ /* 0x000ee20000000a00 */
[----:B------:R-:W4:Y:S01]  /*0140*/  LDCU UR7, c[0x0][0x38c] ;  /* 0x00007180ff0777ac */ /* 0x000f220008000800 */
[----:B-1----:R-:W-:-:S04]  /*0150*/  IMAD R3, R2, UR6, RZ ;  /* 0x0000000602037c24 */ /* 0x002fc8000f8e02ff */
[----:B0-2-4-:R-:W-:-:S07]  /*0160*/  IMAD.WIDE R6, R3, 0x4, R6 ;  /* 0x0000000403067825 */ /* 0x015fce00078e0206 */
.L_x_6:
[----:B------:R-:W-:Y:S01]  /*0170*/  ISETP.NE.AND P0, PT, R11, R2, PT ;  /* 0x000000020b00720c */ /* 0x000fe20003f05270 */
[----:B------:R-:W-:-:S12]  /*0180*/  BSSY.RECONVERGENT B0, `(.L_x_0) ;  /* 0x000003e000007945 */ /* 0x000fd80003800200 */
[----:B------:R-:W-:Y:S05]  /*0190*/  @!P0 BRA `(.L_x_1) ;  /* 0x0000000000f08947 */ /* 0x000fea0003800000 */
[----:B------:R-:W-:Y:S01]  /*01a0*/  IMAD R13, R11, UR8, RZ ;  /* 0x000000080b0d7c24 */ /* 0x000fe2000f8e02ff */
[----:B------:R-:W2:Y:S03]  /*01b0*/  LDG.E R0, desc[UR4][R6.64+0x18] ;  /* 0x0000180406007981 */ /* 0x000ea6000c1e1900 */
[----:B---3--:R-:W-:-:S05]  /*01c0*/  IMAD.WIDE R12, R13, 0x4, R4 ;  /* 0x000000040d0c7825 */ /* 0x008fca00078e0204 */
[----:B------:R-:W2:Y:S02]  /*01d0*/  LDG.E R3, desc[UR4][R12.64+0x18] ;  /* 0x000018040c037981 */ /* 0x000ea4000c1e1900 */
[----:B--2---:R-:W-:-:S13]  /*01e0*/  FSETP.NEU.AND P0, PT, R0, R3, PT ;  /* 0x000000030000720b */ /* 0x004fda0003f0d000 */
[----:B------:R-:W-:Y:S05]  /*01f0*/  @P0 BRA `(.L_x_1) ;  /* 0x0000000000d80947 */ /* 0x000fea0003800000 */
[----:B------:R-:W2:Y:S04]  /*0200*/  LDG.E R0, desc[UR4][R12.64+0x14] ;  /* 0x000014040c007981 */ /* 0x000ea8000c1e1900 */
[----:B------:R-:W2:Y:S02]  /*0210*/  LDG.E R3, desc[UR4][R6.64+0x14] ;  /* 0x0000140406037981 */ /* 0x000ea4000c1e1900 */
[----:B--2---:R-:W-:-:S04]  /*0220*/  FSETP.NEU.AND P0, PT, R0, R3, PT ;  /* 0x000000030000720b */ /* 0x004fc80003f0d000 */
[----:B------:R-:W-:-:S04]  /*0230*/  ISETP.LT.AND P0, PT, R11, R2, !P0 ;  /* 0x000000020b00720c */ /* 0x000fc80004701270 */
[----:B------:R-:W-:-:S13]  /*0240*/  FSETP.LTU.OR P0, PT, R0, R3, P0 ;  /* 0x000000030000720b */ /* 0x000fda0000709400 */
[----:B------:R-:W-:Y:S05]  /*0250*/  @P0 BRA `(.L_x_1) ;  /* 0x0000000000c00947 */ /* 0x000fea0003800000 */
[----:B------:R-:W2:Y:S04]  /*0260*/  LDG.E R16, desc[UR4][R12.64+0x4] ;  /* 0x000004040c107981 */ /* 0x000ea8000c1e1900 */
[----:B------:R-:W3:Y:S04]  /*0270*/  LDG.E R21, desc[UR4][R12.64+0x8] ;  /* 0x000008040c157981 */ /* 0x000ee8000c1e1900 */
[----:B------:R-:W4:Y:S04]  /*0280*/  LDG.E R23, desc[UR4][R12.64+0xc] ;  /* 0x00000c040c177981 */ /* 0x000f28000c1e1900 */
[----:B------:R0:W5:Y:S04]  /*0290*/  LDG.E R18, desc[UR4][R12.64+0x10] ;  /* 0x000010040c127981 */ /* 0x000168000c1e1900 */
[----:B------:R-:W2:Y:S04]  /*02a0*/  LDG.E R3, desc[UR4][R6.64+0x4] ;  /* 0x0000040406037981 */ /* 0x000ea8000c1e1900 */
[----:B------:R-:W4:Y:S04]  /*02b0*/  LDG.E R10, desc[UR4][R6.64+0xc] ;  /* 0x00000c04060a7981 */ /* 0x000f28000c1e1900 */
[----:B------:R-:W3:Y:S04]  /*02c0*/  LDG.E R8, desc[UR4][R6.64+0x8] ;  /* 0x0000080406087981 */ /* 0x000ee8000c1e1900 */
[----:B------:R-:W5:Y:S01]  /*02d0*/  LDG.E R15, desc[UR4][R6.64+0x10] ;  /* 0x00001004060f7981 */ /* 0x000f62000c1e1900 */
[----:B------:R-:W-:Y:S01]  /*02e0*/  BSSY.RECONVERGENT B1, `(.L_x_2) ;  /* 0x0000025000017945 */ /* 0x000fe20003800200 */
[----:B0-----:R-:W-:Y:S01]  /*02f0*/  IMAD.MOV.U32 R12, RZ, RZ, RZ ;  /* 0x000000ffff0c7224 */ /* 0x001fe200078e00ff */
[----:B--2---:R-:W-:-:S02]  /*0300*/  FMNMX R0, R3, R16, !PT ;  /* 0x0000001003007209 */ /* 0x004fc40007800000 */
[----:B----4-:R-:W-:Y:S02]  /*0310*/  FMNMX R17, R10, R23, PT ;  /* 0x000000170a117209 */ /* 0x010fe40003800000 */
[----:B---3--:R-:W-:-:S03]  /*0320*/  FMNMX R14, R8, R21, !PT ;  /* 0x00000015080e7209 */ /* 0x008fc60007800000 */
[----:B------:R-:W-:Y:S01]  /*0330*/  FADD R0, -R0, R17 ;  /* 0x0000001100007221 */ /* 0x000fe20000000100 */
[----:B-----5:R-:W-:-:S04]  /*0340*/  FMNMX R19, R15, R18, PT ;  /* 0x000000120f137209 */ /* 0x020fc80003800000 */
[----:B------:R-:W-:Y:S01]  /*0350*/  FMNMX R0, RZ, R0, !PT ;  /* 0x00000000ff007209 */ /* 0x000fe20007800000 */
[----:B------:R-:W-:-:S05]  /*0360*/  FADD R14, -R14, R19 ;  /* 0x000000130e0e7221 */ /* 0x000fca0000000100 */
[----:B------:R-:W-:-:S05]  /*0370*/  FMNMX R13, RZ, R14, !PT ;  /* 0x0000000eff0d7209 */ /* 0x000fca0007800000 */
[----:B------:R-:W-:-:S05]  /*0380*/  FMUL R0, R0, R13 ;  /* 0x0000000d00007220 */ /* 0x000fca0000400000 */
[----:B------:R-:W-:-:S13]  /*0390*/  FSETP.NEU.AND P0, PT, R0, RZ, PT ;  /* 0x000000ff0000720b */ /* 0x000fda0003f0d000 */
[----:B------:R-:W-:Y:S05]  /*03a0*/  @!P0 BRA `(.L_x_3) ;  /* 0x0000000000608947 */ /* 0x000fea0003800000 */
[----:B------:R-:W-:Y:S01]  /*03b0*/  FADD R12, -R16, R23 ;  /* 0x00000017100c7221 */ /* 0x000fe20000000100 */
[----:B------:R-:W-:Y:S01]  /*03c0*/  FADD R13, -R21, R18 ;  /* 0x00000012150d7221 */ /* 0x000fe20000000100 */
[----:B------:R-:W-:Y:S01]  /*03d0*/  FADD R3, -R3, R10 ;  /* 0x0000000a03037221 */ /* 0x000fe20000000100 */
[----:B------:R-:W-:Y:S01]  /*03e0*/  FADD R8, -R8, R15 ;  /* 0x0000000f08087221 */ /* 0x000fe20000000100 */
[----:B------:R-:W-:Y:S01]  /*03f0*/  BSSY.RECONVERGENT B2, `(.L_x_3) ;  /* 0x0000013000027945 */ /* 0x000fe20003800200 */
[----:B------:R-:W-:Y:S02]  /*0400*/  FMNMX R12, RZ, R12, !PT ;  /* 0x0000000cff0c7209 */ /* 0x000fe40007800000 */
[----:B------:R-:W-:Y:S02]  /*0410*/  FMNMX R13, RZ, R13, !PT ;  /* 0x0000000dff0d7209 */ /* 0x000fe40007800000 */
[----:B------:R-:W-:Y:S02]  /*0420*/  FMNMX R3, RZ, R3, !PT ;  /* 0x00000003ff037209 */ /* 0x000fe40007800000 */
[----:B------:R-:W-:Y:S01]  /*0430*/  FMNMX R8, RZ, R8, !PT ;  /* 0x00000008ff087209 */ /* 0x000fe20007800000 */
[----:B------:R-:W-:-:S04]  /*0440*/  FMUL R12, R12, R13 ;  /* 0x0000000d0c0c7220 */ /* 0x000fc80000400000 */
[----:B------:R-:W-:-:S04]  /*0450*/  FFMA R3, R3, R8, R12 ;  /* 0x0000000803037223 */ /* 0x000fc8000000000c */
[----:B------:R-:W-:-:S04]  /*0460*/  FADD R14, -R0, R3 ;  /* 0x00000003000e7221 */ /* 0x000fc80000000100 */
[----:B------:R-:W0:Y:S08]  /*0470*/  MUFU.RCP R3, R14 ;  /* 0x0000000e00037308 */ /* 0x000e300000001000 */
[----:B------:R-:W1:Y:S01]  /*0480*/  FCHK P0, R0, R14 ;  /* 0x0000000e00007302 */ /* 0x000e620000000000 */
[----:B0-----:R-:W-:-:S04]  /*0490*/  FFMA R8, -R14, R3, 1 ;  /* 0x3f8000000e087423 */ /* 0x001fc80000000103 */
[----:B------:R-:W-:-:S04]  /*04a0*/  FFMA R3, R3, R8, R3 ;  /* 0x0000000803037223 */ /* 0x000fc80000000003 */
[----:B------:R-:W-:-:S04]  /*04b0*/  FFMA R8, R0, R3, RZ ;  /* 0x0000000300087223 */ /* 0x000fc800000000ff */
[----:B------:R-:W-:-:S04]  /*04c0*/  FFMA R10, -R14, R8, R0 ;  /* 0x000000080e0a7223 */ /* 0x000fc80000000100 */
[----:B------:R-:W-:Y:S01]  /*04d0*/  FFMA R12, R3, R10, R8 ;  /* 0x0000000a030c7223 */ /* 0x000fe20000000008 */
[----:B-1----:R-:W-:Y:S06]  /*04e0*/  @!P0 BRA `(.L_x_4) ;  /* 0x00000000000c8947 */ /* 0x002fec0003800000 */
[----:B------:R-:W-:-:S07]  /*04f0*/  MOV R8, 0x510 ;  /* 0x0000051000087802 */ /* 0x000fce0000000f00 */
[----:B------:R-:W-:Y:S05]  /*0500*/  CALL.REL.NOINC `($__internal_0_$__cuda_sm3x_div_rn_noftz_f32_slowpath) ;  /* 0x0000000000307944 */ /* 0x000fea0003c00000 */
[----:B------:R-:W-:-:S07]  /*0510*/  IMAD.MOV.U32 R12, RZ, RZ, R0 ;  /* 0x000000ffff0c7224 */ /* 0x000fce00078e0000 */
.L_x_4:
[----:B------:R-:W-:Y:S05]  /*0520*/  BSYNC.RECONVERGENT B2 ;  /* 0x0000000000027941 */ /* 0x000fea0003800200 */
.L_x_3:
[----:B------:R-:W-:Y:S05]  /*0530*/  BSYNC.RECONVERGENT B1 ;  /* 0x0000000000017941 */ /* 0x000fea0003800200 */
.L_x_2:
[----:B------:R-:W-:-:S13]  /*0540*/  FSETP.GT.AND P0, PT, R12, UR7, PT ;  /* 0x000000070c007c0b */ /* 0x000fda000bf04000 */
[----:B------:R-:W-:Y:S05]  /*0550*/  @P0 BRA `(.L_x_5) ;  /* 0x0000000000140947 */ /* 0x000fea0003800000 */
.L_x_1:
[----:B------:R-:W-:Y:S05]  /*0560*/  BSYNC.RECONVERGENT B0 ;  /* 0x0000000000007941 */ /* 0x000fea0003800200 */
.L_x_0:
[----:B------:R-:W-:-:S05]  /*0570*/  VIADD R11, R11, 0x1 ;  /* 0x000000010b0b7836 */ /* 0x000fca0000000000 */
[----:B------:R-:W-:-:S13]  /*0580*/  ISETP.NE.AND P0, PT, R11, R9, PT ;  /* 0x000000090b00720c */ /* 0x000fda0003f05270 */
[----:B------:R-:W-:Y:S05]  /*0590*/  @P0 BRA `(.L_x_6) ;  /* 0xfffffff800f40947 */ /* 0x000fea000383ffff */
[----:B------:R-:W-:Y:S05]  /*05a0*/  EXIT ;  /* 0x000000000000794d */ /* 0x000fea0003800000 */
.L_x_5:
[----:B------:R-:W-:Y:S01]  /*05b0*/  STG.E desc[UR4][R6.64+0x1c], RZ ;  /* 0x00001cff06007986 */ /* 0x000fe2000c101904 */
[----:B------:R-:W-:Y:S05]  /*05c0*/  EXIT ;  /* 0x000000000000794d */ /* 0x000fea0003800000 */
        .weak           $__internal_0_$__cuda_sm3x_div_rn_noftz_f32_slowpath
        .type           $__internal_0_$__cuda_sm3x_div_rn_noftz_f32_slowpath,@function
        .size           $__internal_0_$__cuda_sm3x_div_rn_noftz_f32_slowpath,(.L_x_28 - $__internal_0_$__cuda_sm3x_div_rn_noftz_f32_slowpath)
$__internal_0_$__cuda_sm3x_div_rn_noftz_f32_slowpath:
[----:B------:R-:W-:Y:S01]  /*05d0*/  SHF.R.U32.HI R12, RZ, 0x17, R14 ;  /* 0x00000017ff0c7819 */ /* 0x000fe2000001160e */
[----:B------:R-:W-:Y:S01]  /*05e0*/  BSSY.RECONVERGENT B3, `(.L_x_7) ;  /* 0x0000064000037945 */ /* 0x000fe20003800200 */
[--C-:B------:R-:W-:Y:S01]  /*05f0*/  SHF.R.U32.HI R3, RZ, 0x17, R0.reuse ;  /* 0x00000017ff037819 */ /* 0x100fe20000011600 */
[----:B------:R-:W-:Y:S01]  /*0600*/  IMAD.MOV.U32 R13, RZ, RZ, R0 ;  /* 0x000000ffff0d7224 */ /* 0x000fe200078e0000 */
[----:B------:R-:W-:Y:S02]  /*0610*/  LOP3.LUT R12, R12, 0xff, RZ, 0xc0, !PT ;  /* 0x000000ff0c0c7812 */ /* 0x000fe400078ec0ff */
[----:B------:R-:W-:-:S03]  /*0620*/  LOP3.LUT R16, R3, 0xff, RZ, 0xc0, !PT ;  /* 0x000000ff03107812 */ /* 0x000fc600078ec0ff */
[----:B------:R-:W-:Y:S02]  /*0630*/  VIADD R17, R12, 0xffffffff ;  /* 0xffffffff0c117836 */ /* 0x000fe40000000000 */
[----:B------:R-:W-:-:S03]  /*0640*/  VIADD R15, R16, 0xffffffff ;  /* 0xffffffff100f7836 */ /* 0x000fc60000000000 */
[----:B------:R-:W-:-:S04]  /*0650*/  ISETP.GT.U32.AND P0, PT, R17, 0xfd, PT ;  /* 0x000000fd1100780c */ /* 0x000fc80003f04070 */
[----:B------:R-:W-:-:S13]  /*0660*/  ISETP.GT.U32.OR P0, PT, R15, 0xfd, P0 ;  /* 0x000000fd0f00780c */ /* 0x000fda0000704470 */
[----:B------:R-:W-:Y:S01]  /*0670*/  @!P0 IMAD.MOV.U32 R10, RZ, RZ, RZ ;  /* 0x000000ffff0a8224 */ /* 0x000fe200078e00ff */
[----:B------:R-:W-:Y:S06]  /*0680*/  @!P0 BRA `(.L_x_8) ;  /* 0x0000000000608947 */ /* 0x000fec0003800000 */
[----:B------:R-:W-:Y:S01]  /*0690*/  FSETP.GTU.FTZ.AND P0, PT, |R0|, +INF , PT ;  /* 0x7f8000000000780b */ /* 0x000fe20003f1c200 */
[----:B------:R-:W-:Y:S01]  /*06a0*/  IMAD.MOV.U32 R3, RZ, RZ, R14 ;  /* 0x000000ffff037224 */ /* 0x000fe200078e000e */
[----:B------:R-:W-:-:S04]  /*06b0*/  FSETP.GTU.FTZ.AND P1, PT, |R14|, +INF , PT ;  /* 0x7f8000000e00780b */ /* 0x000fc80003f3c200 */
[----:B------:R-:W-:-:S13]  /*06c0*/  PLOP3.LUT P0, PT, P0, P1, PT, 0xf8, 0x8f ;  /* 0x00000000008f781c */ /* 0x000fda0000703f70 */
[----:B------:R-:W-:Y:S05]  /*06d0*/  @P0 BRA `(.L_x_9) ;  /* 0x00000004004c0947 */ /* 0x000fea0003800000 */
[----:B------:R-:W-:-:S13]  /*06e0*/  LOP3.LUT P0, RZ, R14, 0x7fffffff, R13, 0xc8, !PT ;  /* 0x7fffffff0eff7812 */ /* 0x000fda000780c80d */
[----:B------:R-:W-:Y:S05]  /*06f0*/  @!P0 BRA `(.L_x_10) ;  /* 0x00000004003c8947 */ /* 0x000fea0003800000 */
[C---:B------:R-:W-:Y:S02]  /*0700*/  FSETP.NEU.FTZ.AND P2, PT, |R0|.reuse, +INF , PT ;  /* 0x7f8000000000780b */ /* 0x040fe40003f5d200 */
[----:B------:R-:W-:Y:S02]  /*0710*/  FSETP.NEU.FTZ.AND P1, PT, |R3|, +INF , PT ;  /* 0x7f8000000300780b */ /* 0x000fe40003f3d200 */
[----:B------:R-:W-:-:S11]  /*0720*/  FSETP.NEU.FTZ.AND P0, PT, |R0|, +INF , PT ;  /* 0x7f8000000000780b */ /* 0x000fd60003f1d200 */
[----:B------:R-:W-:Y:S05]  /*0730*/  @!P1 BRA !P2, `(.L_x_10) ;  /* 0x00000004002c9947 */ /* 0x000fea0005000000 */
[----:B------:R-:W-:-:S04]  /*0740*/  LOP3.LUT P2, RZ, R13, 0x7fffffff, RZ, 0xc0, !PT ;  /* 0x7fffffff0dff7812 */ /* 0x000fc8000784c0ff */
[----:B------:R-:W-:-:S13]  /*0750*/  PLOP3.LUT P1, PT, P1, P2, PT, 0x2f, 0xf2 ;  /* 0x0000000000f2781c */ /* 0x000fda0000f24577 */
[----:B------:R-:W-:Y:S05]  /*0760*/  @P1 BRA `(.L_x_11) ;  /* 0x0000000400181947 */ /* 0x000fea0003800000 */
[----:B------:R-:W-:-:S04]  /*0770*/  LOP3.LUT P1, RZ, R14, 0x7fffffff, RZ, 0xc0, !PT ;  /* 0x7fffffff0eff7812 */ /* 0x000fc8000782c0ff */
[----:B------:R-:W-:-:S13]  /*0780*/  PLOP3.LUT P0, PT, P0, P1, PT, 0x2f, 0xf2 ;  /* 0x0000000000f2781c */ /* 0x000fda0000702577 */
[----:B------:R-:W-:Y:S05]  /*0790*/  @P0 BRA `(.L_x_12) ;  /* 0x0000000400000947 */ /* 0x000fea0003800000 */
[----:B------:R-:W-:Y:S02]  /*07a0*/  ISETP.GE.AND P0, PT, R15, RZ, PT ;  /* 0x000000ff0f00720c */ /* 0x000fe40003f06270 */
[----:B------:R-:W-:-:S11]  /*07b0*/  ISETP.GE.AND P1, PT, R17, RZ, PT ;  /* 0x000000ff1100720c */ /* 0x000fd60003f26270 */
[----:B------:R-:W-:Y:S02]  /*07c0*/  @P0 IMAD.MOV.U32 R10, RZ, RZ, RZ ;  /* 0x000000ffff0a0224 */ /* 0x000fe400078e00ff */
[----:B------:R-:W-:Y:S01]  /*07d0*/  @!P0 FFMA R13, R0, 1.84467440737095516160e+19, RZ ;  /* 0x5f800000000d8823 */ /* 0x000fe200000000ff */
[----:B------:R-:W-:Y:S02]  /*07e0*/  @!P0 IMAD.MOV.U32 R10, RZ, RZ, -0x40 ;  /* 0xffffffc0ff0a8424 */ /* 0x000fe400078e00ff */
[----:B------:R-:W-:Y:S02]  /*07f0*/  @!P1 FFMA R14, R3, 1.84467440737095516160e+19, RZ ;  /* 0x5f800000030e9823 */ /* 0x000fe400000000ff */
[----:B------:R-:W-:-:S07]  /*0800*/  @!P1 VIADD R10, R10, 0x40 ;  /* 0x000000400a0a9836 */ /* 0x000fce0000000000 */
.L_x_8:
[----:B------:R-:W-:Y:S01]  /*0810*/  LEA R3, R12, 0xc0800000, 0x17 ;  /* 0xc08000000c037811 */ /* 0x000fe200078eb8ff */
[----:B------:R-:W-:Y:S04]  /*0820*/  BSSY.RECONVERGENT B4, `(.L_x_13) ;  /* 0x0000036000047945 */ /* 0x000fe80003800200 */
[----:B------:R-:W-:Y:S02]  /*0830*/  IMAD.IADD R14, R14, 0x1, -R3 ;  /* 0x000000010e0e7824 */ /* 0x000fe400078e0a03 */
[----:B------:R-:W-:Y:S02]  /*0840*/  VIADD R3, R16, 0xffffff81 ;  /* 0xffffff8110037836 */ /* 0x000fe40000000000 */
[----:B------:R-:W0:Y:S01]  /*0850*/  MUFU.RCP R15, R14 ;  /* 0x0000000e000f7308 */ /* 0x000e220000001000 */
[----:B------:R-:W-:Y:S01]  /*0860*/  FADD.FTZ R17, -R14, -RZ ;  /* 0x800000ff0e117221 */ /* 0x000fe20000010100 */
[----:B------:R-:W-:-:S03]  /*0870*/  IMAD R0, R3, -0x800000, R13 ;  /* 0xff80000003007824 */ /* 0x000fc600078e020d */
[----:B0-----:R-:W-:-:S04]  /*0880*/  FFMA R16, R15, R17, 1 ;  /* 0x3f8000000f107423 */ /* 0x001fc80000000011 */
[----:B------:R-:W-:-:S04]  /*0890*/  FFMA R18, R15, R16, R15 ;  /* 0x000000100f127223 */ /* 0x000fc8000000000f */
[----:B------:R-:W-:-:S04]  /*08a0*/  FFMA R13, R0, R18, RZ ;  /* 0x00000012000d7223 */ /* 0x000fc800000000ff */
[----:B------:R-:W-:-:S04]  /*08b0*/  FFMA R16, R17, R13, R0 ;  /* 0x0000000d11107223 */ /* 0x000fc80000000000 */
[----:B------:R-:W-:Y:S01]  /*08c0*/  FFMA R15, R18, R16, R13 ;  /* 0x00000010120f7223 */ /* 0x000fe2000000000d */
[----:B------:R-:W-:-:S03]  /*08d0*/  IADD3 R13, PT, PT, R3, 0x7f, -R12 ;  /* 0x0000007f030d7810 */ /* 0x000fc60007ffe80c */
[----:B------:R-:W-:Y:S02]  /*08e0*/  FFMA R16, R17, R15, R0 ;  /* 0x0000000f11107223 */ /* 0x000fe40000000000 */
[----:B------:R-:W-:Y:S02]  /*08f0*/  IMAD.IADD R13, R13, 0x1, R10 ;  /* 0x000000010d0d7824 */ /* 0x000fe400078e020a */
[----:B------:R-:W-:-:S05]  /*0900*/  FFMA R0, R18, R16, R15 ;  /* 0x0000001012007223 */ /* 0x000fca000000000f */
[----:B------:R-:W-:-:S04]  /*0910*/  SHF.R.U32.HI R3, RZ, 0x17, R0 ;  /* 0x00000017ff037819 */ /* 0x000fc80000011600 */
[----:B------:R-:W-:-:S05]  /*0920*/  LOP3.LUT R3, R3, 0xff, RZ, 0xc0, !PT ;  /* 0x000000ff03037812 */ /* 0x000fca00078ec0ff */
[----:B------:R-:W-:-:S04]  /*0930*/  IMAD.IADD R14, R3, 0x1, R13 ;  /* 0x00000001030e7824 */ /* 0x000fc800078e020d */
[----:B------:R-:W-:-:S05]  /*0940*/  VIADD R3, R14, 0xffffffff ;  /* 0xffffffff0e037836 */ /* 0x000fca0000000000 */
[----:B------:R-:W-:-:S13]  /*0950*/  ISETP.GE.U32.AND P0, PT, R3, 0xfe, PT ;  /* 0x000000fe0300780c */ /* 0x000fda0003f06070 */
[----:B------:R-:W-:Y:S05]  /*0960*/  @!P0 BRA `(.L_x_14) ;  /* 0x0000000000808947 */ /* 0x000fea0003800000 */
[----:B------:R-:W-:-:S13]  /*0970*/  ISETP.GT.AND P0, PT, R14, 0xfe, PT ;  /* 0x000000fe0e00780c */ /* 0x000fda0003f04270 */
[----:B------:R-:W-:Y:S05]  /*0980*/  @P0 BRA `(.L_x_15) ;  /* 0x00000000006c0947 */ /* 0x000fea0003800000 */
[----:B------:R-:W-:-:S13]  /*0990*/  ISETP.GE.AND P0, PT, R14, 0x1, PT ;  /* 0x000000010e00780c */ /* 0x000fda0003f06270 */
[----:B------:R-:W-:Y:S05]  /*09a0*/  @P0 BRA `(.L_x_16) ;  /* 0x0000000000740947 */ /* 0x000fea0003800000 */
[----:B------:R-:W-:Y:S02]  /*09b0*/  ISETP.GE.AND P0, PT, R14, -0x18, PT ;  /* 0xffffffe80e00780c */ /* 0x000fe40003f06270 */
[----:B------:R-:W-:-:S11]  /*09c0*/  LOP3.LUT R0, R0, 0x80000000, RZ, 0xc0, !PT ;  /* 0x8000000000007812 */ /* 0x000fd600078ec0ff */
[----:B------:R-:W-:Y:S05]  /*09d0*/  @!P0 BRA `(.L_x_16) ;  /* 0x0000000000688947 */ /* 0x000fea0003800000 */
[-CC-:B------:R-:W-:Y:S01]  /*09e0*/  FFMA.RZ R3, R18, R16.reuse, R15.reuse ;  /* 0x0000001012037223 */ /* 0x180fe2000000c00f */
[----:B------:R-:W-:Y:S02]  /*09f0*/  VIADD R13, R14, 0x20 ;  /* 0x000000200e0d7836 */ /* 0x000fe40000000000 */
[-CC-:B------:R-:W-:Y:S01]  /*0a00*/  FFMA.RM R10, R18, R16.reuse, R15.reuse ;  /* 0x00000010120a7223 */ /* 0x180fe2000000400f */
[----:B------:R-:W-:Y:S02]  /*0a10*/  ISETP.NE.AND P2, PT, R14, RZ, PT ;  /* 0x000000ff0e00720c */ /* 0x000fe40003f45270 */
[----:B------:R-:W-:Y:S01]  /*0a20*/  LOP3.LUT R12, R3, 0x7fffff, RZ, 0xc0, !PT ;  /* 0x007fffff030c7812 */ /* 0x000fe200078ec0ff */
[----:B------:R-:W-:Y:S01]  /*0a30*/  FFMA.RP R3, R18, R16, R15 ;  /* 0x0000001012037223 */ /* 0x000fe2000000800f */
[----:B------:R-:W-:Y:S01]  /*0a40*/  ISETP.NE.AND P1, PT, R14, RZ, PT ;  /* 0x000000ff0e00720c */ /* 0x000fe20003f25270 */
[----:B------:R-:W-:Y:S01]  /*0a50*/  IMAD.MOV R14, RZ, RZ, -R14 ;  /* 0x000000ffff0e7224 */ /* 0x000fe200078e0a0e */
[----:B------:R-:W-:-:S02]  /*0a60*/  LOP3.LUT R12, R12, 0x800000, RZ, 0xfc, !PT ;  /* 0x008000000c0c7812 */ /* 0x000fc400078efcff */
[----:B------:R-:W-:Y:S02]  /*0a70*/  FSETP.NEU.FTZ.AND P0, PT, R3, R10, PT ;  /* 0x0000000a0300720b */ /* 0x000fe40003f1d000 */
[----:B------:R-:W-:Y:S02]  /*0a80*/  SHF.L.U32 R13, R12, R13, RZ ;  /* 0x0000000d0c0d7219 */ /* 0x000fe400000006ff */
[----:B------:R-:W-:Y:S02]  /*0a90*/  SEL R3, R14, RZ, P2 ;  /* 0x000000ff0e037207 */ /* 0x000fe40001000000 */
[----:B------:R-:W-:Y:S02]  /*0aa0*/  ISETP.NE.AND P1, PT, R13, RZ, P1 ;  /* 0x000000ff0d00720c */ /* 0x000fe40000f25270 */
[----:B------:R-:W-:Y:S02]  /*0ab0*/  SHF.R.U32.HI R3, RZ, R3, R12 ;  /* 0x00000003ff037219 */ /* 0x000fe4000001160c */
[----:B------:R-:W-:-:S02]  /*0ac0*/  PLOP3.LUT P0, PT, P0, P1, PT, 0xf8, 0x8f ;  /* 0x00000000008f781c */ /* 0x000fc40000703f70 */
[----:B------:R-:W-:Y:S02]  /*0ad0*/  SHF.R.U32.HI R13, RZ, 0x1, R3 ;  /* 0x00000001ff0d7819 */ /* 0x000fe40000011603 */
[----:B------:R-:W-:-:S04]  /*0ae0*/  SEL R10, RZ, 0x1, !P0 ;  /* 0x00000001ff0a7807 */ /* 0x000fc80004000000 */
[----:B------:R-:W-:-:S04]  /*0af0*/  LOP3.LUT R10, R10, 0x1, R13, 0xf8, !PT ;  /* 0x000000010a0a7812 */ /* 0x000fc800078ef80d */
[----:B------:R-:W-:-:S05]  /*0b00*/  LOP3.LUT R10, R10, R3, RZ, 0xc0, !PT ;  /* 0x000000030a0a7212 */ /* 0x000fca00078ec0ff */
[----:B------:R-:W-:-:S05]  /*0b10*/  IMAD.IADD R13, R13, 0x1, R10 ;  /* 0x000000010d0d7824 */ /* 0x000fca00078e020a */
[----:B------:R-:W-:Y:S01]  /*0b20*/  LOP3.LUT R0, R13, R0, RZ, 0xfc, !PT ;  /* 0x000000000d007212 */ /* 0x000fe200078efcff */
[----:B------:R-:W-:Y:S06]  /*0b30*/  BRA `(.L_x_16) ;  /* 0x0000000000107947 */ /* 0x000fec0003800000 */
.L_x_15:
[----:B------:R-:W-:-:S04]  /*0b40*/  LOP3.LUT R0, R0, 0x80000000, RZ, 0xc0, !PT ;  /* 0x8000000000007812 */ /* 0x000fc800078ec0ff */
[----:B------:R-:W-:Y:S01]  /*0b50*/  LOP3.LUT R0, R0, 0x7f800000, RZ, 0xfc, !PT ;  /* 0x7f80000000007812 */ /* 0x000fe200078efcff */
[----:B------:R-:W-:Y:S06]  /*0b60*/  BRA `(.L_x_16) ;  /* 0x0000000000047947 */ /* 0x000fec0003800000 */
.L_x_14:
[----:B------:R-:W-:-:S07]  /*0b70*/  IMAD R0, R13, 0x800000, R0 ;  /* 0x008000000d007824 */ /* 0x000fce00078e0200 */
.L_x_16:
[----:B------:R-:W-:Y:S05]  /*0b80*/  BSYNC.RECONVERGENT B4 ;  /* 0x0000000000047941 */ /* 0x000fea0003800200 */
.L_x_13:
[----:B------:R-:W-:Y:S05]  /*0b90*/  BRA `(.L_x_17) ;  /* 0x0000000000207947 */ /* 0x000fea0003800000 */
.L_x_12:
[----:B------:R-:W-:-:S04]  /*0ba0*/  LOP3.LUT R0, R14, 0x80000000, R13, 0x48, !PT ;  /* 0x800000000e007812 */ /* 0x000fc800078e480d */
[----:B------:R-:W-:Y:S01]  /*0bb0*/  LOP3.LUT R0, R0, 0x7f800000, RZ, 0xfc, !PT ;  /* 0x7f80000000007812 */ /* 0x000fe200078efcff */
[----:B------:R-:W-:Y:S06]  /*0bc0*/  BRA `(.L_x_17) ;  /* 0x0000000000147947 */ /* 0x000fec0003800000 */
.L_x_11:
[----:B------:R-:W-:Y:S01]  /*0bd0*/  LOP3.LUT R0, R14, 0x80000000, R13, 0x48, !PT ;  /* 0x800000000e007812 */ /* 0x000fe200078e480d */
[----:B------:R-:W-:Y:S06]  /*0be0*/  BRA `(.L_x_17) ;  /* 0x00000000000c7947 */ /* 0x000fec0003800000 */
.L_x_10:
[----:B------:R-:W0:Y:S01]  /*0bf0*/  MUFU.RSQ R0, -QNAN ;  /* 0xffc0000000007908 */ /* 0x000e220000001400 */
[----:B------:R-:W-:Y:S05]  /*0c00*/  BRA `(.L_x_17) ;  /* 0x0000000000047947 */ /* 0x000fea0003800000 */
.L_x_9:
[----:B------:R-:W-:-:S07]  /*0c10*/  FADD.FTZ R0, R0, R3 ;  /* 0x0000000300007221 */ /* 0x000fce0000010000 */
.L_x_17:
[----:B------:R-:W-:Y:S05]  /*0c20*/  BSYNC.RECONVERGENT B3 ;  /* 0x0000000000037941 */ /* 0x000fea0003800200 */
.L_x_7:
[----:B------:R-:W-:Y:S02]  /*0c30*/  IMAD.MOV.U32 R12, RZ, RZ, R8 ;  /* 0x000000ffff0c7224 */ /* 0x000fe400078e0008 */
[----:B------:R-:W-:-:S04]  /*0c40*/  IMAD.MOV.U32 R13, RZ, RZ, 0x0 ;  /* 0x00000000ff0d7424 */ /* 0x000fc800078e00ff */
[----:B0-----:R-:W-:Y:S05]  /*0c50*/  RET.REL.NODEC R12 `(_Z15fast_nms_kernelPfifi) ;  /* 0xfffffff00ce87950 */ /* 0x001fea0003c3ffff */
.L_x_18:
[----:B------:R-:W-:-:S00]  /*0c60*/  BRA `(.L_x_18) ;  /* 0xfffffffc00fc7947 */ /* 0x000fc0000383ffff */
[----:B------:R-:W-:-:S00]  /*0c70*/  NOP ;  /* 0x0000000000007918 */ /* 0x000fc00000000000 */
        /* <DEDUP_REMOVED lines=8> */
.L_x_28:


//--------------------- .text._Z13decode_kernelPfiifS_S_ii --------------------------
	.section	.text._Z13decode_kernelPfiifS_S_ii,"ax",@progbits
	.align	128
.text._Z13decode_kernelPfiifS_S_ii:
        .type           _Z13decode_kernelPfiifS_S_ii,@function
        .size           _Z13decode_kernelPfiifS_S_ii,(.L_x_30 - _Z13decode_kernelPfiifS_S_ii)
        .other          _Z13decode_kernelPfiifS_S_ii,@"STO_CUDA_ENTRY STV_DEFAULT"
_Z13decode_kernelPfiifS_S_ii:
[----:B------:R-:W0:Y:S01]  /*0000*/  LDC R1, c[0x0][0x37c] ;  /* 0x0000df00ff017b82 */ /* 0x000e220000000800 */
[----:B------:R-:W1:Y:S01]  /*0010*/  S2R R2, SR_CTAID.X ;  /* 0x0000000000027919 */ /* 0x000e620000002500 */
[----:B------:R-:W2:Y:S06]  /*0020*/  LDCU UR5, c[0x0][0x2fc] ;  /* 0x00005f80ff0577ac */ /* 0x000eac0008000800 */
[----:B------:R-:W1:Y:S01]  /*0030*/  LDC R3, c[0x0][0x360] ;  /* 0x0000d800ff037b82 */ /* 0x000e620000000800 */
[----:B0-----:R-:W-:Y:S01]  /*0040*/  VIADD R1, R1, 0xffffffe8 ;  /* 0xffffffe801017836 */ /* 0x001fe20000000000 */
[----:B------:R-:W1:Y:S01]  /*0050*/  S2R R9, SR_TID.X ;  /* 0x0000000000097919 */ /* 0x000e620000002100 */
[----:B------:R-:W0:Y:S05]  /*0060*/  LDCU UR4, c[0x0][0x2f8] ;  /* 0x00005f00ff0477ac */ /* 0x000e2a0008000800 */
[----:B------:R-:W3:Y:S01]  /*0070*/  LDC R5, c[0x0][0x388] ;  /* 0x0000e200ff057b82 */ /* 0x000ee20000000800 */
[----:B0-----:R-:W-:-:S05]  /*0080*/  IADD3 R6, P1, PT, R1, UR4, RZ ;  /* 0x0000000401067c10 */ /* 0x001fca000ff3e0ff */
[----:B--2---:R-:W-:Y:S02]  /*0090*/  IMAD.X R7, RZ, RZ, UR5, P1 ;  /* 0x00000005ff077e24 */ /* 0x004fe400088e06ff */
[----:B-1----:R-:W-:-:S05]  /*00a0*/  IMAD R8, R3, R2, R9 ;  /* 0x0000000203087224 */ /* 0x002fca00078e0209 */
[----:B---3--:R-:W-:-:S13]  /*00b0*/  ISETP.GE.AND P0, PT, R8, R5, PT ;  /* 0x000000050800720c */ /* 0x008fda0003f06270 */
[----:B------:R-:W-:Y:S05]  /*00c0*/  @P0 EXIT ;  /* 0x000000000000094d */ /* 0x000fea0003800000 */
[----:B------:R-:W0:Y:S01]  /*00d0*/  LDCU UR7, c[0x0][0x38c] ;  /* 0x00007180ff0777ac */ /* 0x000e220008000800 */
[----:B------:R-:W1:Y:S01]  /*00e0*/  LDC.64 R20, c[0x0][0x380] ;  /* 0x0000e000ff147b82 */ /* 0x000e620000000a00 */
[----:B------:R-:W2:Y:S01]  /*00f0*/  LDCU.64 UR8, c[0x0][0x358] ;  /* 0x00006b00ff0877ac */ /* 0x000ea20008000a00 */
[----:B------:R-:W3:Y:S01]  /*0100*/  LDCU UR10, c[0x0][0x390] ;  /* 0x00007200ff0a77ac */ /* 0x000ee20008000800 */
[----:B0-----:R-:W-:-:S06]  /*0110*/  UIADD3 UR4, UPT, UPT, UR7, 0x5, URZ ;  /* 0x0000000507047890 */ /* 0x001fcc000fffe0ff */
[----:B------:R-:W-:-:S04]  /*0120*/  IMAD R11, R8, UR4, RZ ;  /* 0x00000004080b7c24 */ /* 0x000fc8000f8e02ff */
[----:B-1----:R-:W-:-:S05]  /*0130*/  IMAD.WIDE R20, R11, 0x4, R20 ;  /* 0x000000040b147825 */ /* 0x002fca00078e0214 */
[----:B--2---:R-:W3:Y:S02]  /*0140*/  LDG.E R23, desc[UR8][R20.64+0x10] ;  /* 0x0000100814177981 */ /* 0x004ee4000c1e1900 */
[----:B---3--:R-:W-:-:S13]  /*0150*/  FSETP.GEU.AND P0, PT, R23, UR10, PT ;  /* 0x0000000a17007c0b */ /* 0x008fda000bf0e000 */
[----:B------:R-:W-:Y:S05]  /*0160*/  @!P0 EXIT ;  /* 0x000000000000894d */ /* 0x000fea0003800000 */
[----:B------:R0:W5:Y:S01]  /*0170*/  LDG.E R16, desc[UR8][R20.64+0x14] ;  /* 0x0000140814107981 */ /* 0x000162000c1e1900 */
[----:B------:R-:W-:Y:S01]  /*0180*/  UISETP.GE.AND UP0, UPT, UR7, 0x2, UPT ;  /* 0x000000020700788c */ /* 0x000fe2000bf06270 */
[----:B------:R-:W-:-:S08]  /*0190*/  IMAD.MOV.U32 R0, RZ, RZ, RZ ;  /* 0x000000ffff007224 */ /* 0x000fd000078e00ff */
[----:B0-----:R-:W-:Y:S05]  /*01a0*/  BRA.U !UP0, `(.L_x_19) ;  /* 0x0000000908807547 */ /* 0x001fea000b800000 */
[----:B------:R-:W-:Y:S01]  /*01b0*/  UIADD3 UR5, UPT, UPT, UR7, -0x2, URZ ;  /* 0xfffffffe07057890 */ /* 0x000fe2000fffe0ff */
[----:B------:R-:W-:Y:S01]  /*01c0*/  IADD3 R10, P0, PT, R20, 0x18, RZ ;  /* 0x00000018140a7810 */ /* 0x000fe20007f1e0ff */
[----:B------:R-:W-:Y:S01]  /*01d0*/  UIADD3 UR4, UPT, UPT, UR7, -0x1, URZ ;  /* 0xffffffff07047890 */ /* 0x000fe2000fffe0ff */
[----:B------:R-:W-:Y:S01]  /*01e0*/  IMAD.MOV.U32 R15, RZ, RZ, RZ ;  /* 0x000000ffff0f7224 */ /* 0x000fe200078e00ff */
[----:B------:R-:W-:Y:S01]  /*01f0*/  UISETP.GE.U32.AND UP0, UPT, UR5, 0xf, UPT ;  /* 0x0000000f0500788c */ /* 0x000fe2000bf06070 */
[----:B------:R-:W-:Y:S01]  /*0200*/  IMAD.MOV.U32 R0, RZ, RZ, 0x1 ;  /* 0x00000001ff007424 */ /* 0x000fe200078e00ff */
[----:B------:R-:W-:Y:S01]  /*0210*/  ULOP3.LUT UR6, UR4, 0xf, URZ, 0xc0, !UPT ;  /* 0x0000000f04067892 */ /* 0x000fe2000f8ec0ff */
[----:B------:R-:W-:-:S06]  /*0220*/  IMAD.X R11, RZ, RZ, R21, P0 ;  /* 0x000000ffff0b7224 */ /* 0x000fcc00000e0615 */
[----:B------:R-:W-:Y:S05]  /*0230*/  BRA.U !UP0, `(.L_x_20) ;  /* 0x0000000508247547 */ /* 0x000fea000b800000 */
[----:B------:R-:W-:Y:S01]  /*0240*/  IMAD.MOV.U32 R0, RZ, RZ, RZ ;  /* 0x000000ffff007224 */ /* 0x000fe200078e00ff */
[----:B------:R-:W-:Y:S01]  /*0250*/  ULOP3.LUT UR5, UR4, 0xfffffff0, URZ, 0xc0, !UPT ;  /* 0xfffffff004057892 */ /* 0x000fe2000f8ec0ff */
[----:B------:R-:W-:-:S11]  /*0260*/  IMAD.MOV.U32 R15, RZ, RZ, RZ ;  /* 0x000000ffff0f7224 */ /* 0x000fd600078e00ff */
.L_x_21:
[----:B------:R-:W2:Y:S04]  /*0270*/  LDG.E R25, desc[UR8][R10.64] ;  /* 0x000000080a197981 */ /* 0x000ea8000c1e1900 */
[----:B------:R-:W3:Y:S04]  /*0280*/  LDG.E R26, desc[UR8][R10.64+0x4] ;  /* 0x000004080a1a7981 */ /* 0x000ee8000c1e1900 */
[----:B------:R-:W4:Y:S04]  /*0290*/  LDG.E R24, desc[UR8][R10.64+0x8] ;  /* 0x000008080a187981 */ /* 0x000f28000c1e1900 */
[----:B------:R-:W4:Y:S04]  /*02a0*/  LDG.E R22, desc[UR8][R10.64+0xc] ;  /* 0x00000c080a167981 */ /* 0x000f28000c1e1900 */
[----:B------:R-:W4:Y:S04]  /*02b0*/  LDG.E R19, desc[UR8][R10.64+0x10] ;  /* 0x000010080a137981 */ /* 0x000f28000c1e1900 */
[----:B------:R-:W4:Y:S04]  /*02c0*/  LDG.E R17, desc[UR8][R10.64+0x14] ;  /* 0x000014080a117981 */ /* 0x000f28000c1e1900 */
[----:B------:R-:W4:Y:S04]  /*02d0*/  LDG.E R18, desc[UR8][R10.64+0x18] ;  /* 0x000018080a127981 */ /* 0x000f28000c1e1900 */
[----:B------:R-:W4:Y:S04]  /*02e0*/  LDG.E R4, desc[UR8][R10.64+0x1c] ;  /* 0x00001c080a047981 */ /* 0x000f28000c1e1900 */
[----:B------:R-:W4:Y:S04]  /*02f0*/  LDG.E R12, desc[UR8][R10.64+0x20] ;  /* 0x000020080a0c7981 */ /* 0x000f28000c1e1900 */
[----:B------:R-:W4:Y:S04]  /*0300*/  LDG.E R13, desc[UR8][R10.64+0x24] ;  /* 0x000024080a0d7981 */ /* 0x000f28000c1e1900 */
[----:B------:R-:W4:Y:S01]  /*0310*/  LDG.E R14, desc[UR8][R10.64+0x28] ;  /* 0x000028080a0e7981 */ /* 0x000f22000c1e1900 */
[----:B--2--5:R-:W-:-:S04]  /*0320*/  FSETP.GT.AND P2, PT, R25, R16, PT ;  /* 0x000000101900720b */ /* 0x024fc80003f44000 */
[----:B------:R-:W-:Y:S02]  /*0330*/  FSEL R25, R25, R16, P2 ;  /* 0x0000001019197208 */ /* 0x000fe40001000000 */
[----:B------:R-:W2:Y:S02]  /*0340*/  LDG.E R16, desc[UR8][R10.64+0x2c] ;  /* 0x00002c080a107981 */ /* 0x000ea4000c1e1900 */
[----:B---3--:R-:W-:-:S04]  /*0350*/  FSETP.GT.AND P3, PT, R26, R25, PT ;  /* 0x000000191a00720b */ /* 0x008fc80003f64000 */
[----:B------:R-:W-:Y:S02]  /*0360*/  FSEL R27, R26, R25, P3 ;  /* 0x000000191a1b7208 */ /* 0x000fe40001800000 */
[----:B------:R-:W3:Y:S02]  /*0370*/  LDG.E R25, desc[UR8][R10.64+0x30] ;  /* 0x000030080a197981 */ /* 0x000ee4000c1e1900 */
[----:B----4-:R-:W-:-:S04]  /*0380*/  FSETP.GT.AND P1, PT, R24, R27, PT ;  /* 0x0000001b1800720b */ /* 0x010fc80003f24000 */
[----:B------:R-:W-:Y:S02]  /*0390*/  FSEL R27, R24, R27, P1 ;  /* 0x0000001b181b7208 */ /* 0x000fe40000800000 */
[----:B------:R-:W4:Y:S02]  /*03a0*/  LDG.E R24, desc[UR8][R10.64+0x34] ;  /* 0x000034080a187981 */ /* 0x000f24000c1e1900 */
[----:B------:R-:W-:-:S04]  /*03b0*/  FSETP.GT.AND P6, PT, R22, R27, PT ;  /* 0x0000001b1600720b */ /* 0x000fc80003fc4000 */
[----:B------:R-:W-:Y:S02]  /*03c0*/  FSEL R26, R22, R27, P6 ;  /* 0x0000001b161a7208 */ /* 0x000fe40003000000 */
[----:B------:R-:W4:Y:S02]  /*03d0*/  LDG.E R22, desc[UR8][R10.64+0x38] ;  /* 0x000038080a167981 */ /* 0x000f24000c1e1900 */
[----:B------:R-:W-:-:S04]  /*03e0*/  FSETP.GT.AND P5, PT, R19, R26, PT ;  /* 0x0000001a1300720b */ /* 0x000fc80003fa4000 */
[----:B------:R-:W-:Y:S02]  /*03f0*/  FSEL R26, R19, R26, P5 ;  /* 0x0000001a131a7208 */ /* 0x000fe40002800000 */
[----:B------:R0:W4:Y:S01]  /*0400*/  LDG.E R19, desc[UR8][R10.64+0x3c] ;  /* 0x00003c080a137981 */ /* 0x000122000c1e1900 */
[C---:B------:R-:W-:Y:S01]  /*0410*/  @P2 VIADD R15, R0.reuse, 0x1 ;  /* 0x00000001000f2836 */ /* 0x040fe20000000000 */
[CC--:B------:R-:W-:Y:S01]  /*0420*/  FSETP.GT.AND P0, PT, R17.reuse, R26.reuse, PT ;  /* 0x0000001a1100720b */ /* 0x0c0fe20003f04000 */
[C---:B------:R-:W-:Y:S02]  /*0430*/  @P3 VIADD R15, R0.reuse, 0x2 ;  /* 0x00000002000f3836 */ /* 0x040fe40000000000 */
[C---:B------:R-:W-:Y:S01]  /*0440*/  @P1 VIADD R15, R0.reuse, 0x3 ;  /* 0x00000003000f1836 */ /* 0x040fe20000000000 */
[----:B------:R-:W-:Y:S01]  /*0450*/  FSEL R17, R17, R26, P0 ;  /* 0x0000001a11117208 */ /* 0x000fe20000000000 */
[C---:B------:R-:W-:Y:S02]  /*0460*/  @P6 VIADD R15, R0.reuse, 0x4 ;  /* 0x00000004000f6836 */ /* 0x040fe40000000000 */
[----:B------:R-:W-:Y:S01]  /*0470*/  @P5 VIADD R15, R0, 0x5 ;  /* 0x00000005000f5836 */ /* 0x000fe20000000000 */
[----:B------:R-:W-:-:S04]  /*0480*/  FSETP.GT.AND P4, PT, R18, R17, PT ;  /* 0x000000111200720b */ /* 0x000fc80003f84000 */
[----:B------:R-:W-:Y:S01]  /*0490*/  FSEL R17, R18, R17, P4 ;  /* 0x0000001112117208 */ /* 0x000fe20002000000 */
[----:B------:R-:W-:-:S03]  /*04a0*/  @P0 VIADD R15, R0, 0x6 ;  /* 0x00000006000f0836 */ /* 0x000fc60000000000 */
        /* <DEDUP_REMOVED lines=11> */
[----:B------:R-:W-:-:S08]  /*0560*/  @P1 VIADD R15, R0, 0xa ;  /* 0x0000000a000f1836 */ /* 0x000fd00000000000 */
[----:B------:R-:W-:Y:S01]  /*0570*/  @P6 VIADD R15, R0, 0xb ;  /* 0x0000000b000f6836 */ /* 0x000fe20000000000 */
[----:B--2---:R-:W-:-:S04]  /*0580*/  FSETP.GT.AND P5, PT, R16, R13, PT ;  /* 0x0000000d1000720b */ /* 0x004fc80003fa4000 */
[----:B------:R-:W-:-:S04]  /*0590*/  FSEL R16, R16, R13, P5 ;  /* 0x0000000d10107208 */ /* 0x000fc80002800000 */
[----:B---3--:R-:W-:-:S04]  /*05a0*/  FSETP.GT.AND P0, PT, R25, R16, PT ;  /* 0x000000101900720b */ /* 0x008fc80003f04000 */
[----:B------:R-:W-:Y:S01]  /*05b0*/  FSEL R25, R25, R16, P0 ;  /* 0x0000001019197208 */ /* 0x000fe20000000000 */
[----:B------:R-:W-:-:S03]  /*05c0*/  @P5 VIADD R15, R0, 0xc ;  /* 0x0000000c000f5836 */ /* 0x000fc60000000000 */
[----:B----4-:R-:W-:-:S04]  /*05d0*/  FSETP.GT.AND P2, PT, R24, R25, PT ;  /* 0x000000191800720b */ /* 0x010fc80003f44000 */
[----:B------:R-:W-:Y:S01]  /*05e0*/  FSEL R25, R24, R25, P2 ;  /* 0x0000001918197208 */ /* 0x000fe20001000000 */
[----:B------:R-:W-:-:S03]  /*05f0*/  @P0 VIADD R15, R0, 0xd ;  /* 0x0000000d000f0836 */ /* 0x000fc60000000000 */
[----:B------:R-:W-:-:S04]  /*0600*/  FSETP.GT.AND P1, PT, R22, R25, PT ;  /* 0x000000191600720b */ /* 0x000fc80003f24000 */
[----:B------:R-:W-:Y:S01]  /*0610*/  FSEL R16, R22, R25, P1 ;  /* 0x0000001916107208 */ /* 0x000fe20000800000 */
[----:B------:R-:W-:Y:S01]  /*0620*/  @P2 VIADD R15, R0, 0xe ;  /* 0x0000000e000f2836 */ /* 0x000fe20000000000 */
[----:B0-----:R-:W-:Y:S02]  /*0630*/  IADD3 R10, P2, PT, R10, 0x40, RZ ;  /* 0x000000400a0a7810 */ /* 0x001fe40007f5e0ff */
[----:B------:R-:W-:-:S03]  /*0640*/  FSETP.GT.AND P0, PT, R19, R16, PT ;  /* 0x000000101300720b */ /* 0x000fc60003f04000 */
[----:B------:R-:W-:Y:S01]  /*0650*/  IMAD.X R11, RZ, RZ, R11, P2 ;  /* 0x000000ffff0b7224 */ /* 0x000fe200010e060b */
[----:B------:R-:W-:Y:S01]  /*0660*/  FSEL R16, R19, R16, P0 ;  /* 0x0000001013107208 */ /* 0x000fe20000000000 */
[C---:B------:R-:W-:Y:S02]  /*0670*/  @P1 VIADD R15, R0.reuse, 0xf ;  /* 0x0000000f000f1836 */ /* 0x040fe40000000000 */
[----:B------:R-:W-:-:S05]  /*0680*/  VIADD R0, R0, 0x10 ;  /* 0x0000001000007836 */ /* 0x000fca0000000000 */
[C---:B------:R-:W-:Y:S02]  /*0690*/  ISETP.NE.AND P1, PT, R0.reuse, UR5, PT ;  /* 0x0000000500007c0c */ /* 0x040fe4000bf25270 */
[----:B------:R-:W-:-:S11]  /*06a0*/  SEL R15, R0, R15, P0 ;  /* 0x0000000f000f7207 */ /* 0x000fd60000000000 */
[----:B------:R-:W-:Y:S05]  /*06b0*/  @P1 BRA `(.L_x_21) ;  /* 0xfffffff800ec1947 */ /* 0x000fea000383ffff */
[----:B------:R-:W-:-:S07]  /*06c0*/  VIADD R0, R0, 0x1 ;  /* 0x0000000100007836 */ /* 0x000fce0000000000 */
.L_x_20:
[----:B------:R-:W-:-:S09]  /*06d0*/  UISETP.NE.AND UP0, UPT, UR6, URZ, UPT ;  /* 0x000000ff0600728c */ /* 0x000fd2000bf05270 */
[----:B------:R-:W-:Y:S05]  /*06e0*/  BRA.U !UP0, `(.L_x_22) ;  /* 0x00000005082c7547 */ /* 0x000fea000b800000 */
[----:B------:R-:W-:Y:S02]  /*06f0*/  UISETP.GE.U32.AND UP0, UPT, UR6, 0x8, UPT ;  /* 0x000000080600788c */ /* 0x000fe4000bf06070 */
[----:B------:R-:W-:-:S04]  /*0700*/  ULOP3.LUT UR5, UR4, 0x7, URZ, 0xc0, !UPT ;  /* 0x0000000704057892 */ /* 0x000fc8000f8ec0ff */
[----:B------:R-:W-:-:S03]  /*0710*/  UISETP.NE.AND UP1, UPT, UR5, URZ, UPT ;  /* 0x000000ff0500728c */ /* 0x000fc6000bf25270 */
[----:B------:R-:W-:Y:S08]  /*0720*/  BRA.U !UP0, `(.L_x_23) ;  /* 0x00000001088c7547 */ /* 0x000ff0000b800000 */
[----:B------:R-:W2:Y:S04]  /*0730*/  LDG.E R13, desc[UR8][R10.64] ;  /* 0x000000080a0d7981 */ /* 0x000ea8000c1e1900 */
[----:B------:R-:W3:Y:S04]  /*0740*/  LDG.E R14, desc[UR8][R10.64+0x4] ;  /* 0x000004080a0e7981 */ /* 0x000ee8000c1e1900 */
[----:B------:R-:W4:Y:S04]  /*0750*/  LDG.E R18, desc[UR8][R10.64+0x8] ;  /* 0x000008080a127981 */ /* 0x000f28000c1e1900 */
[----:B------:R-:W4:Y:S04]  /*0760*/  LDG.E R22, desc[UR8][R10.64+0xc] ;  /* 0x00000c080a167981 */ /* 0x000f28000c1e1900 */
[----:B------:R-:W4:Y:S04]  /*0770*/  LDG.E R24, desc[UR8][R10.64+0x10] ;  /* 0x000010080a187981 */ /* 0x000f28000c1e1900 */
[----:B------:R-:W4:Y:S04]  /*0780*/  LDG.E R26, desc[UR8][R10.64+0x14] ;  /* 0x000014080a1a7981 */ /* 0x000f28000c1e1900 */
[----:B------:R-:W4:Y:S04]  /*0790*/  LDG.E R12, desc[UR8][R10.64+0x18] ;  /* 0x000018080a0c7981 */ /* 0x000f28000c1e1900 */
[----:B------:R0:W4:Y:S01]  /*07a0*/  LDG.E R4, desc[UR8][R10.64+0x1c] ;  /* 0x00001c080a047981 */ /* 0x000122000c1e1900 */
[----:B--2--5:R-:W-:-:S04]  /*07b0*/  FSETP.GT.AND P2, PT, R13, R16, PT ;  /* 0x000000100d00720b */ /* 0x024fc80003f44000 */
[----:B------:R-:W-:Y:S02]  /*07c0*/  FSEL R13, R13, R16, P2 ;  /* 0x000000100d0d7208 */ /* 0x000fe40001000000 */
[----:B------:R-:W-:Y:S02]  /*07d0*/  SEL R15, R0, R15, P2 ;  /* 0x0000000f000f7207 */ /* 0x000fe40001000000 */
[----:B---3--:R-:W-:-:S04]  /*07e0*/  FSETP.GT.AND P3, PT, R14, R13, PT ;  /* 0x0000000d0e00720b */ /* 0x008fc80003f64000 */
[----:B------:R-:W-:-:S04]  /*07f0*/  FSEL R13, R14, R13, P3 ;  /* 0x0000000d0e0d7208 */ /* 0x000fc80001800000 */
[----:B----4-:R-:W-:-:S04]  /*0800*/  FSETP.GT.AND P4, PT, R18, R13, PT ;  /* 0x0000000d1200720b */ /* 0x010fc80003f84000 */
        /* <DEDUP_REMOVED lines=18> */
[----:B------:R-:W-:-:S08]  /*0930*/  @P2 VIADD R15, R0, 0x6 ;  /* 0x00000006000f2836 */ /* 0x000fd00000000000 */
[C---:B------:R-:W-:Y:S02]  /*0940*/  @P3 VIADD R15, R0.reuse, 0x7 ;  /* 0x00000007000f3836 */ /* 0x040fe40000000000 */
[----:B------:R-:W-:-:S07]  /*0950*/  VIADD R0, R0, 0x8 ;  /* 0x0000000800007836 */ /* 0x000fce0000000000 */
.L_x_23:
        /* <DEDUP_REMOVED lines=8> */
[----:B------:R0:W4:Y:S01]  /*09e0*/  LDG.E R19, desc[UR8][R10.64+0xc] ;  /* 0x00000c080a137981 */ /* 0x000122000c1e1900 */
[----:B--2--5:R-:W-:-:S04]  /*09f0*/  FSETP.GT.AND P0, PT, R13, R16, PT ;  /* 0x000000100d00720b */ /* 0x024fc80003f04000 */
[----:B------:R-:W-:Y:S02]  /*0a00*/  FSEL R13, R13, R16, P0 ;  /* 0x000000100d0d7208 */ /* 0x000fe40000000000 */
[----:B------:R-:W-:Y:S02]  /*0a10*/  SEL R15, R0, R15, P0 ;  /* 0x0000000f000f7207 */ /* 0x000fe40000000000 */
[-C--:B---3--:R-:W-:Y:S02]  /*0a20*/  FSETP.GT.AND P1, PT, R4, R13.reuse, PT ;  /* 0x0000000d0400720b */ /* 0x088fe40003f24000 */
[----:B0-----:R-:W-:Y:S02]  /*0a30*/  IADD3 R10, P0, PT, R10, 0x10, RZ ;  /* 0x000000100a0a7810 */ /* 0x001fe40007f1e0ff */
[----:B------:R-:W-:-:S03]  /*0a40*/  FSEL R4, R4, R13, P1 ;  /* 0x0000000d04047208 */ /* 0x000fc60000800000 */
[----:B------:R-:W-:Y:S01]  /*0a50*/  IMAD.X R11, RZ, RZ, R11, P0 ;  /* 0x000000ffff0b7224 */ /* 0x000fe200000e060b */
[----:B----4-:R-:W-:-:S04]  /*0a60*/  FSETP.GT.AND P2, PT, R17, R4, PT ;  /* 0x000000041100720b */ /* 0x010fc80003f44000 */
[----:B------:R-:W-:Y:S01]  /*0a70*/  FSEL R4, R17, R4, P2 ;  /* 0x0000000411047208 */ /* 0x000fe20001000000 */
[----:B------:R-:W-:-:S03]  /*0a80*/  @P1 VIADD R15, R0, 0x1 ;  /* 0x00000001000f1836 */ /* 0x000fc60000000000 */
[----:B------:R-:W-:-:S04]  /*0a90*/  FSETP.GT.AND P3, PT, R19, R4, PT ;  /* 0x000000041300720b */ /* 0x000fc80003f64000 */
[----:B------:R-:W-:Y:S01]  /*0aa0*/  FSEL R16, R19, R4, P3 ;  /* 0x0000000413107208 */ /* 0x000fe20001800000 */
[----:B------:R-:W-:-:S08]  /*0ab0*/  @P2 VIADD R15, R0, 0x2 ;  /* 0x00000002000f2836 */ /* 0x000fd00000000000 */
[C---:B------:R-:W-:Y:S02]  /*0ac0*/  @P3 VIADD R15, R0.reuse, 0x3 ;  /* 0x00000003000f3836 */ /* 0x040fe40000000000 */
[----:B------:R-:W-:-:S07]  /*0ad0*/  VIADD R0, R0, 0x4 ;  /* 0x0000000400007836 */ /* 0x000fce0000000000 */
.L_x_24:
[----:B------:R-:W-:Y:S05]  /*0ae0*/  BRA.U !UP1, `(.L_x_22) ;  /* 0x00000001092c7547 */ /* 0x000fea000b800000 */
[----:B------:R-:W-:-:S12]  /*0af0*/  UIADD3 UR4, UPT, UPT, -UR4, URZ, URZ ;  /* 0x000000ff04047290 */ /* 0x000fd8000fffe1ff */
.L_x_25:
[----:B------:R0:W2:Y:S01]  /*0b00*/  LDG.E R13, desc[UR8][R10.64] ;  /* 0x000000080a0d7981 */ /* 0x0000a2000c1e1900 */
[----:B------:R-:W-:-:S04]  /*0b10*/  UIADD3 UR4, UPT, UPT, UR4, 0x1, URZ ;  /* 0x0000000104047890 */ /* 0x000fc8000fffe0ff */
[----:B------:R-:W-:Y:S01]  /*0b20*/  UISETP.NE.AND UP0, UPT, UR4, URZ, UPT ;  /* 0x000000ff0400728c */ /* 0x000fe2000bf05270 */
[----:B0-----:R-:W-:-:S05]  /*0b30*/  IADD3 R10, P1, PT, R10, 0x4, RZ ;  /* 0x000000040a0a7810 */ /* 0x001fca0007f3e0ff */
[----:B------:R-:W-:Y:S01]  /*0b40*/  IMAD.X R11, RZ, RZ, R11, P1 ;  /* 0x000000ffff0b7224 */ /* 0x000fe200008e060b */
[----:B--2--5:R-:W-:-:S04]  /*0b50*/  FSETP.GT.AND P0, PT, R13, R16, PT ;  /* 0x000000100d00720b */ /* 0x024fc80003f04000 */
[C---:B------:R-:W-:Y:S01]  /*0b60*/  SEL R15, R0.reuse, R15, P0 ;  /* 0x0000000f000f7207 */ /* 0x040fe20000000000 */
[----:B------:R-:W-:Y:S01]  /*0b70*/  VIADD R0, R0, 0x1 ;  /* 0x0000000100007836 */ /* 0x000fe20000000000 */
[----:B------:R-:W-:Y:S01]  /*0b80*/  FSEL R16, R13, R16, P0 ;  /* 0x000000100d107208 */ /* 0x000fe20000000000 */
[----:B------:R-:W-:Y:S06]  /*0b90*/  BRA.U UP0, `(.L_x_25) ;  /* 0xfffffffd00d87547 */ /* 0x000fec000b83ffff */
.L_x_22:
[----:B------:R-:W-:-:S07]  /*0ba0*/  I2FP.F32.U32 R0, R15 ;  /* 0x0000000f00007245 */ /* 0x000fce0000201000 */
.L_x_19:
[----:B-----5:R-:W-:-:S05]  /*0bb0*/  FMUL R23, R23, R16 ;  /* 0x0000001017177220 */ /* 0x020fca0000400000 */
[----:B------:R-:W-:-:S13]  /*0bc0*/  FSETP.GEU.AND P0, PT, R23, UR10, PT ;  /* 0x0000000a17007c0b */ /* 0x000fda000bf0e000 */
[----:B------:R-:W-:Y:S05]  /*0bd0*/  @!P0 EXIT ;  /* 0x000000000000894d */ /* 0x000fea0003800000 */
[----:B------:R-:W0:Y:S01]  /*0be0*/  LDC.64 R10, c[0x0][0x3a0] ;  /* 0x0000e800ff0a7b82 */ /* 0x000e220000000a00 */
[----:B------:R-:W-:Y:S01]  /*0bf0*/  IMAD.MOV.U32 R13, RZ, RZ, 0x3f800000 ;  /* 0x3f800000ff0d7424 */ /* 0x000fe200078e00ff */
[----:B------:R-:W1:Y:S04]  /*0c00*/  LDCU UR4, c[0x0][0x3a8] ;  /* 0x00007500ff0477ac */ /* 0x000e680008000800 */
[----:B0-----:R-:W2:Y:S02]  /*0c10*/  ATOMG.E.ADD.F32.FTZ.RN.STRONG.GPU PT, R4, desc[UR8][R10.64], R13 ;  /* 0x8000000d0a0479a3 */ /* 0x001ea4000c1ef308 */
[----:B--2---:R-:W1:Y:S02]  /*0c20*/  F2I.TRUNC.NTZ R4, R4 ;  /* 0x0000000400047305 */ /* 0x004e64000020f100 */
[----:B-1----:R-:W-:-:S13]  /*0c30*/  ISETP.GE.AND P0, PT, R4, UR4, PT ;  /* 0x0000000404007c0c */ /* 0x002fda000bf06270 */
[----:B------:R-:W-:Y:S05]  /*0c40*/  @P0 EXIT ;  /* 0x000000000000094d */ /* 0x000fea0003800000 */
[----:B------:R-:W2:Y:S01]  /*0c50*/  LDG.E R19, desc[UR8][R20.64] ;  /* 0x0000000814137981 */ /* 0x000ea2000c1e1900 */
[----:B------:R-:W0:Y:S01]  /*0c60*/  LDC.64 R10, c[0x0][0x3a0] ;  /* 0x0000e800ff0a7b82 */ /* 0x000e220000000a00 */
[----:B------:R-:W1:Y:S02]  /*0c70*/  LDCU UR4, c[0x0][0x3ac] ;  /* 0x00007580ff0477ac */ /* 0x000e640008000800 */
[----:B------:R-:W2:Y:S04]  /*0c80*/  LDG.E R14, desc[UR8][R20.64+0x8] ;  /* 0x00000808140e7981 */ /* 0x000ea8000c1e1900 */
[----:B------:R-:W3:Y:S04]  /*0c90*/  LDG.E R12, desc[UR8][R20.64+0x4] ;  /* 0x00000408140c7981 */ /* 0x000ee8000c1e1900 */
[----:B------:R-:W3:Y:S04]  /*0ca0*/  LDG.E R25, desc[UR8][R20.64+0xc] ;  /* 0x00000c0814197981 */ /* 0x000ee8000c1e1900 */
[----:B------:R4:W-:Y:S01]  /*0cb0*/  STL.64 [R1+0x8], R8 ;  /* 0x0000080801007387 */ /* 0x0009e20000100a00 */
[----:B-1----:R-:W-:-:S03]  /*0cc0*/  IMAD R15, R4, UR4, RZ ;  /* 0x00000004040f7c24 */ /* 0x002fc6000f8e02ff */
[----:B------:R-:W-:Y:S01]  /*0cd0*/  STL.64 [R1+0x10], R2 ;  /* 0x0000100201007387 */ /* 0x000fe20000100a00 */
[----:B------:R-:W1:Y:S01]  /*0ce0*/  LDCU.64 UR4, c[0x4][URZ] ;  /* 0x01000000ff0477ac */ /* 0x000e620008000a00 */
[----:B0-----:R-:W-:Y:S02]  /*0cf0*/  IMAD.WIDE R10, R15, 0x4, R10 ;  /* 0x000000040f0a7825 */ /* 0x001fe400078e020a */
[----:B------:R1:W-:Y:S01]  /*0d00*/  STL.64 [R1], R4 ;  /* 0x0000000401007387 */ /* 0x0003e20000100a00 */
[----:B----4-:R-:W-:-:S03]  /*0d10*/  MOV R8, 0x8 ;  /* 0x0000000800087802 */ /* 0x010fc60000000f00 */
[----:B------:R0:W-:Y:S04]  /*0d20*/  STG.E desc[UR8][R10.64+0x14], R23 ;  /* 0x000014170a007986 */ /* 0x0001e8000c101908 */
[----:B------:R0:W-:Y:S01]  /*0d30*/  STG.E desc[UR8][R10.64+0x18], R0 ;  /* 0x000018000a007986 */ /* 0x0001e2000c101908 */
[----:B------:R-:W4:Y:S03]  /*0d40*/  LDC.64 R8, c[0x4][R8] ;  /* 0x0100000008087b82 */ /* 0x000f260000000a00 */
[----:B------:R0:W-:Y:S01]  /*0d50*/  STG.E desc[UR8][R10.64+0x1c], R13 ;  /* 0x00001c0d0a007986 */ /* 0x0001e2000c101908 */
[----:B-1----:R-:W-:Y:S02]  /*0d60*/  IMAD.U32 R4, RZ, RZ, UR4 ;  /* 0x00000004ff047e24 */ /* 0x002fe4000f8e00ff */
[----:B------:R-:W-:-:S02]  /*0d70*/  IMAD.U32 R5, RZ, RZ, UR5 ;  /* 0x00000005ff057e24 */ /* 0x000fc4000f8e00ff */
[C-C-:B--2---:R-:W-:Y:S01]  /*0d80*/  FFMA R15, R14.reuse, -0.5, R19.reuse ;  /* 0xbf0000000e0f7823 */ /* 0x144fe20000000013 */
[----:B------:R-:W-:-:S04]  /*0d90*/  FFMA R19, R14, 0.5, R19 ;  /* 0x3f0000000e137823 */ /* 0x000fc80000000013 */
[----:B------:R0:W-:Y:S01]  /*0da0*/  STG.E desc[UR8][R10.64+0x4], R15 ;  /* 0x0000040f0a007986 */ /* 0x0001e2000c101908 */
[C-C-:B---3--:R-:W-:Y:S01]  /*0db0*/  FFMA R17, R25.reuse, -0.5, R12.reuse ;  /* 0xbf00000019117823 */ /* 0x148fe2000000000c */
[----:B------:R-:W-:Y:S02]  /*0dc0*/  FFMA R21, R25, 0.5, R12 ;  /* 0x3f00000019157823 */ /* 0x000fe4000000000c */
[----:B------:R0:W-:Y:S04]  /*0dd0*/  STG.E desc[UR8][R10.64+0xc], R19 ;  /* 0x00000c130a007986 */ /* 0x0001e8000c101908 */
[----:B------:R0:W-:Y:S04]  /*0de0*/  STG.E desc[UR8][R10.64+0x8], R17 ;  /* 0x000008110a007986 */ /* 0x0001e8000c101908 */
[----:B----4-:R0:W-:Y:S02]  /*0df0*/  STG.E desc[UR8][R10.64+0x10], R21 ;  /* 0x000010150a007986 */ /* 0x0101e4000c101908 */
[----:B0-----:R-:W-:-:S07]  /*0e00*/  LEPC R20, `(.L_x_26) ;  /* 0x000000001014794e */ /* 0x001fce0000000000 */
[----:B------:R-:W-:Y:S05]  /*0e10*/  CALL.ABS.NOINC R8 ;  /* 0x0000000008007343 */ /* 0x000fea0003c00000 */
.L_x_26:
[----:B------:R-:W-:Y:S05]  /*0e20*/  EXIT ;  /* 0x000000000000794d */ /* 0x000fea0003800000 */
.L_x_27:
        /* <DEDUP_REMOVED lines=13> */
.L_x_30:


//--------------------- .nv.global.init           --------------------------
	.section	.nv.global.init,"aw",@progbits
.nv.global.init:
	.type		$str,@object
	.size		$str,(.L_0 - $str)
$str:
        /*0000*/ 	.byte	0x69, 0x6e, 0x64, 0x65, 0x78, 0x3d, 0x25, 0x64, 0x2c, 0x20, 0x6e, 0x75, 0x6d, 0x5f, 0x62, 0x62
        /*0010*/ 	.byte	0x6f, 0x78, 0x65, 0x73, 0x3d, 0x25, 0x64, 0x2c, 0x20, 0x70, 0x6f, 0x73, 0x69, 0x74, 0x69, 0x6f
        /*0020*/ 	.byte	0x6e, 0x3d, 0x25, 0x64, 0x2c, 0x20, 0x74, 0x68, 0x72, 0x65, 0x61, 0x64, 0x49, 0x64, 0x78, 0x2e
        /*0030*/ 	.byte	0x78, 0x3d, 0x25, 0x64, 0x2c, 0x20, 0x62, 0x6c, 0x6f, 0x63, 0x6b, 0x49, 0x64, 0x78, 0x2e, 0x78
        /*0040*/ 	.byte	0x3d, 0x25, 0x64, 0x2c, 0x20, 0x62, 0x6c, 0x6f, 0x63, 0x6b, 0x44, 0x69, 0x6d, 0x2e, 0x78, 0x3d
        /*0050*/ 	.byte	0x25, 0x64, 0x0a, 0x00
.L_0:


//--------------------- .nv.shared.reserved.0     --------------------------
	.section	.nv.shared.reserved.0,"aw",@nobits
	.weak		__nv_reservedSMEM_offset_0_alias
	.size		__nv_reservedSMEM_offset_0_alias, 0, 64
	.other		__nv_reservedSMEM_offset_0_alias,@"STO_CUDA_RESERVED_SHARED STV_DEFAULT"
__nv_reservedSMEM_offset_0_alias:
	.zero		0
	.zero		64


//--------------------- .nv.constant0._Z15fast_nms_kernelPfifi --------------------------
	.section	.nv.constant0._Z15fast_nms_kernelPfifi,"a",@progbits
	.sectionflags	@""
	.align	4
.nv.constant0._Z15fast_nms_kernelPfifi:
	.zero		916


//--------------------- .nv.constant0._Z13decode_kernelPfiifS_S_ii --------------------------
	.section	.nv.constant0._Z13decode_kernelPfiifS_S_ii,"a",@progbits
	.sectionflags	@""
	.align	4
.nv.constant0._Z13decode_kernelPfiifS_S_ii:
	.zero		944


//--------------------- SYMBOLS --------------------------

	.type		.nv.reservedSmem.offset0,@object
	.size		.nv.reservedSmem.offset0,0x4
	.type		vprintf,@function
